def matmul_kernel(
    a_ptr,
    b_ptr,
    c_ptr,
    M,
    N,
    K,
    stride_am,
    stride_ak,
    stride_bk,
    stride_bn,
    stride_cm,
    stride_cn,
    BLOCK_M: tl.constexpr,
    BLOCK_N: tl.constexpr,
    BLOCK_K: tl.constexpr,
    GROUP_M: tl.constexpr,
):
    pid = tl.program_id(axis=0)
    num_pid_m = tl.cdiv(M, BLOCK_M)
    num_pid_n = tl.cdiv(N, BLOCK_N)
    num_pid_in_group = GROUP_M * num_pid_n
    group_id = pid // num_pid_in_group
    first_pid_m = group_id * GROUP_M
    group_size_m = min(num_pid_m - first_pid_m, GROUP_M)
    pid_m = first_pid_m + ((pid % num_pid_in_group) % group_size_m)
    pid_n = (pid % num_pid_in_group) // group_size_m

    offs_am = (pid_m * BLOCK_M + tl.arange(0, BLOCK_M)) % M
    offs_bn = (pid_n * BLOCK_N + tl.arange(0, BLOCK_N)) % N
    offs_k = tl.arange(0, BLOCK_K)
    a_ptrs = a_ptr + offs_am[:, None] * stride_am + offs_k[None, :] * stride_ak
    b_ptrs = b_ptr + offs_k[:, None] * stride_bk + offs_bn[None, :] * stride_bn

    acc = tl.zeros((BLOCK_M, BLOCK_N), dtype=tl.float32)
    for kk in range(0, tl.cdiv(K, BLOCK_K)):
        a = tl.load(a_ptrs, mask=offs_k[None, :] < K - kk * BLOCK_K, other=0.0)
        b = tl.load(b_ptrs, mask=offs_k[:, None] < K - kk * BLOCK_K, other=0.0)
        acc = tl.dot(a, b, acc)
        a_ptrs += BLOCK_K * stride_ak
        b_ptrs += BLOCK_K * stride_bk

    c = acc.to(c_ptr.dtype.element_ty)
    offs_cm = pid_m * BLOCK_M + tl.arange(0, BLOCK_M)
    offs_cn = pid_n * BLOCK_N + tl.arange(0, BLOCK_N)
    c_ptrs = c_ptr + offs_cm[:, None] * stride_cm + offs_cn[None, :] * stride_cn
    mask = (offs_cm[:, None] < M) & (offs_cn[None, :] < N)
    tl.store(c_ptrs, c, mask=mask)

# config = {"BLOCK_K": 128, "BLOCK_M": 128, "BLOCK_N": 16, "GROUP_M": 8, "arch": "sm_90", "dtype": "fp16", "num_ctas": 1, "num_stages": 4, "num_warps": 4}
# arch = sm_90


// ===== COMPILED SASS (sm_90a) =====

	.target	sm_90a

	.elftype	@"ET_EXEC"


//--------------------- .note.nv.tkinfo           --------------------------
	.section	.note.nv.tkinfo,"",@"SHT_NOTE"
	.sectionflags	@"SHF_NOTE_NV_TKINFO"
	.tkinfo
        /*0018*/ 	.word	0x00000002
        /*0030*/ 	.string	""
        /*0030*/ 	.string	"ptxas"
        /*0030*/ 	.string	"Cuda compilation tools, release 13.0, V13.0.88"
        /*0030*/ 	.string	"Build cuda_13.0.r13.0/compiler.36424714_0"
        /*0030*/ 	.string	"-v  -suppress-debug-info  -lineinfo  -arch sm_90a "



//--------------------- .note.nv.cuinfo           --------------------------
	.section	.note.nv.cuinfo,"",@"SHT_NOTE"
	.sectionflags	@"SHF_NOTE_NV_CUINFO"
        /*0018*/ 	.short	0x0002
        /*001a*/ 	.short	0x005a
        /*001c*/ 	.short	0x0082
	.zero		2


//--------------------- .nv.info                  --------------------------
	.section	.nv.info,"",@"SHT_CUDA_INFO"
	.align	4


	//----- nvinfo : EIATTR_REGCOUNT
	.align		4
        /*0000*/ 	.byte	0x04, 0x2f
        /*0002*/ 	.short	(.L_1 - .L_0)
	.align		4
.L_0:
        /*0004*/ 	.word	index@(matmul_kernel)
        /*0008*/ 	.word	0x000000ff


	//----- nvinfo : EIATTR_FRAME_SIZE
	.align		4
.L_1:
        /*000c*/ 	.byte	0x04, 0x11
        /*000e*/ 	.short	(.L_3 - .L_2)
	.align		4
.L_2:
        /*0010*/ 	.word	index@(matmul_kernel)
        /*0014*/ 	.word	0x00000340


	//----- nvinfo : EIATTR_MIN_STACK_SIZE
	.align		4
.L_3:
        /*0018*/ 	.byte	0x04, 0x12
        /*001a*/ 	.short	(.L_5 - .L_4)
	.align		4
.L_4:
        /*001c*/ 	.word	index@(matmul_kernel)
        /*0020*/ 	.word	0x00000340
.L_5:


//--------------------- .nv.compat                --------------------------
	.section	.nv.compat,"",@"SHT_CUDA_COMPAT_INFO"
	.align	4
        /*0000*/ 	.byte	0x02, 0x09, 0x01, 0x00, 0x02, 0x02, 0x04, 0x00, 0x02, 0x05, 0x05, 0x00, 0x03, 0x07, 0x01, 0x01
        /*0010*/ 	.byte	0x02, 0x03, 0x00, 0x00, 0x02, 0x06, 0x01, 0x00, 0x04, 0x0b, 0x08, 0x00, 0x00, 0x00, 0x00, 0x00
        /*0020*/ 	.byte	0x00, 0x00, 0x00, 0x00


//--------------------- .nv.info.matmul_kernel    --------------------------
	.section	.nv.info.matmul_kernel,"",@"SHT_CUDA_INFO"
	.sectionflags	@""
	.align	4


	//----- nvinfo : EIATTR_CUDA_API_VERSION
	.align		4
        /*0000*/ 	.byte	0x04, 0x37
        /*0002*/ 	.short	(.L_7 - .L_6)
.L_6:
        /*0004*/ 	.word	0x00000082


	//----- nvinfo : EIATTR_KPARAM_INFO
	.align		4
.L_7:
        /*0008*/ 	.byte	0x04, 0x17
        /*000a*/ 	.short	(.L_9 - .L_8)
.L_8:
        /*000c*/ 	.word	0x00000000
        /*0010*/ 	.short	0x000d
        /*0012*/ 	.short	0x0048
        /*0014*/ 	.byte	0x00, 0xf4, 0x21, 0x00


	//----- nvinfo : EIATTR_KPARAM_INFO
	.align		4
.L_9:
        /*0018*/ 	.byte	0x04, 0x17
        /*001a*/ 	.short	(.L_11 - .L_10)
.L_10:
        /*001c*/ 	.word	0x00000000
        /*0020*/ 	.short	0x000c
        /*0022*/ 	.short	0x0040
        /*0024*/ 	.byte	0x00, 0xf4, 0x21, 0x00


	//----- nvinfo : EIATTR_KPARAM_INFO
	.align		4
.L_11:
        /*0028*/ 	.byte	0x04, 0x17
        /*002a*/ 	.short	(.L_13 - .L_12)
.L_12:
        /*002c*/ 	.word	0x00000000
        /*0030*/ 	.short	0x000b
        /*0032*/ 	.short	0x0038
        /*0034*/ 	.byte	0x00, 0xf0, 0x11, 0x00


	//----- nvinfo : EIATTR_KPARAM_INFO
	.align		4
.L_13:
        /*0038*/ 	.byte	0x04, 0x17
        /*003a*/ 	.short	(.L_15 - .L_14)
.L_14:
        /*003c*/ 	.word	0x00000000
        /*0040*/ 	.short	0x000a
        /*0042*/ 	.short	0x0034
        /*0044*/ 	.byte	0x00, 0xf0, 0x11, 0x00


	//----- nvinfo : EIATTR_KPARAM_INFO
	.align		4
.L_15:
        /*0048*/ 	.byte	0x04, 0x17
        /*004a*/ 	.short	(.L_17 - .L_16)
.L_16:
        /*004c*/ 	.word	0x00000000
        /*0050*/ 	.short	0x0009
        /*0052*/ 	.short	0x0030
        /*0054*/ 	.byte	0x00, 0xf0, 0x11, 0x00


	//----- nvinfo : EIATTR_KPARAM_INFO
	.align		4
.L_17:
        /*0058*/ 	.byte	0x04, 0x17
        /*005a*/ 	.short	(.L_19 - .L_18)
.L_18:
        /*005c*/ 	.word	0x00000000
        /*0060*/ 	.short	0x0008
        /*0062*/ 	.short	0x002c
        /*0064*/ 	.byte	0x00, 0xf0, 0x11, 0x00


	//----- nvinfo : EIATTR_KPARAM_INFO
	.align		4
.L_19:
        /*0068*/ 	.byte	0x04, 0x17
        /*006a*/ 	.short	(.L_21 - .L_20)
.L_20:
        /*006c*/ 	.word	0x00000000
        /*0070*/ 	.short	0x0007
        /*0072*/ 	.short	0x0028
        /*0074*/ 	.byte	0x00, 0xf0, 0x11, 0x00


	//----- nvinfo : EIATTR_KPARAM_INFO
	.align		4
.L_21:
        /*0078*/ 	.byte	0x04, 0x17
        /*007a*/ 	.short	(.L_23 - .L_22)
.L_22:
        /*007c*/ 	.word	0x00000000
        /*0080*/ 	.short	0x0006
        /*0082*/ 	.short	0x0024
        /*0084*/ 	.byte	0x00, 0xf0, 0x11, 0x00


	//----- nvinfo : EIATTR_KPARAM_INFO
	.align		4
.L_23:
        /*0088*/ 	.byte	0x04, 0x17
        /*008a*/ 	.short	(.L_25 - .L_24)
.L_24:
        /*008c*/ 	.word	0x00000000
        /*0090*/ 	.short	0x0005
        /*0092*/ 	.short	0x0020
        /*0094*/ 	.byte	0x00, 0xf0, 0x11, 0x00


	//----- nvinfo : EIATTR_KPARAM_INFO
	.align		4
.L_25:
        /*0098*/ 	.byte	0x04, 0x17
        /*009a*/ 	.short	(.L_27 - .L_26)
.L_26:
        /*009c*/ 	.word	0x00000000
        /*00a0*/ 	.short	0x0004
        /*00a2*/ 	.short	0x001c
        /*00a4*/ 	.byte	0x00, 0xf0, 0x11, 0x00


	//----- nvinfo : EIATTR_KPARAM_INFO
	.align		4
.L_27:
        /*00a8*/ 	.byte	0x04, 0x17
        /*00aa*/ 	.short	(.L_29 - .L_28)
.L_28:
        /*00ac*/ 	.word	0x00000000
        /*00b0*/ 	.short	0x0003
        /*00b2*/ 	.short	0x0018
        /*00b4*/ 	.byte	0x00, 0xf0, 0x11, 0x00


	//----- nvinfo : EIATTR_KPARAM_INFO
	.align		4
.L_29:
        /*00b8*/ 	.byte	0x04, 0x17
        /*00ba*/ 	.short	(.L_31 - .L_30)
.L_30:
        /*00bc*/ 	.word	0x00000000
        /*00c0*/ 	.short	0x0002
        /*00c2*/ 	.short	0x0010
        /*00c4*/ 	.byte	0x00, 0xf4, 0x21, 0x00


	//----- nvinfo : EIATTR_KPARAM_INFO
	.align		4
.L_31:
        /*00c8*/ 	.byte	0x04, 0x17
        /*00ca*/ 	.short	(.L_33 - .L_32)
.L_32:
        /*00cc*/ 	.word	0x00000000
        /*00d0*/ 	.short	0x0001
        /*00d2*/ 	.short	0x0008
        /*00d4*/ 	.byte	0x00, 0xf4, 0x21, 0x00


	//----- nvinfo : EIATTR_KPARAM_INFO
	.align		4
.L_33:
        /*00d8*/ 	.byte	0x04, 0x17
        /*00da*/ 	.short	(.L_35 - .L_34)
.L_34:
        /*00dc*/ 	.word	0x00000000
        /*00e0*/ 	.short	0x0000
        /*00e2*/ 	.short	0x0000
        /*00e4*/ 	.byte	0x00, 0xf4, 0x21, 0x00


	//----- nvinfo : EIATTR_SPARSE_MMA_MASK
	.align		4
.L_35:
        /*00e8*/ 	.byte	0x03, 0x50
        /*00ea*/ 	.short	0x0000


	//----- nvinfo : EIATTR_MAXREG_COUNT
	.align		4
        /*00ec*/ 	.byte	0x03, 0x1b
        /*00ee*/ 	.short	0x00ff


	//----- nvinfo : EIATTR_NUM_BARRIERS
	.align		4
        /*00f0*/ 	.byte	0x02, 0x4c
        /*00f2*/ 	.byte	0x01
	.zero		1


	//----- nvinfo : EIATTR_ANNOTATIONS
	.align		4
        /*00f4*/ 	.byte	0x04, 0x55
        /*00f6*/ 	.short	(.L_37 - .L_36)


	//   ....[0]....
.L_36:
        /*00f8*/ 	.word	0x00000001
        /*00fc*/ 	.byte	0x50, 0x05, 0x00, 0x00, 0x01, 0x00, 0x00, 0x00, 0xb0, 0x05, 0x00, 0x00, 0x01, 0x00, 0x00, 0x00
        /* <DEDUP_REMOVED lines=386> */
        /*192c*/ 	.byte	0x40, 0xb9, 0x00, 0x00, 0x01, 0x00, 0x00, 0x00, 0x60, 0xb9, 0x00, 0x00


	//----- nvinfo : EIATTR_MERCURY_ISA_VERSION
	.align		4
.L_37:
        /*1938*/ 	.byte	0x03, 0x5f
        /*193a*/ 	.short	0x0101


	//----- nvinfo : EIATTR_EXIT_INSTR_OFFSETS
	.align		4
        /*193c*/ 	.byte	0x04, 0x1c
        /*193e*/ 	.short	(.L_39 - .L_38)


	//   ....[0]....
.L_38:
        /*1940*/ 	.word	0x0000c170


	//   ....[1]....
        /*1944*/ 	.word	0x0000c1a0


	//----- nvinfo : EIATTR_REQNTID
	.align		4
.L_39:
        /*1948*/ 	.byte	0x04, 0x10
        /*194a*/ 	.short	(.L_41 - .L_40)
.L_40:
        /*194c*/ 	.word	0x00000080
        /*1950*/ 	.word	0x00000001
        /*1954*/ 	.word	0x00000001


	//----- nvinfo : EIATTR_CBANK_PARAM_SIZE
	.align		4
.L_41:
        /*1958*/ 	.byte	0x03, 0x19
        /*195a*/ 	.short	0x0050


	//----- nvinfo : EIATTR_PARAM_CBANK
	.align		4
        /*195c*/ 	.byte	0x04, 0x0a
        /*195e*/ 	.short	(.L_43 - .L_42)
	.align		4
.L_42:
        /*1960*/ 	.word	index@(.nv.constant0.matmul_kernel)
        /*1964*/ 	.short	0x0210
        /*1966*/ 	.short	0x0050


	//----- nvinfo : EIATTR_SW_WAR
	.align		4
.L_43:
        /*1968*/ 	.byte	0x04, 0x36
        /*196a*/ 	.short	(.L_45 - .L_44)
.L_44:
        /*196c*/ 	.word	0x00000008
.L_45:


//--------------------- .nv.callgraph             --------------------------
	.section	.nv.callgraph,"",@"SHT_CUDA_CALLGRAPH"
	.align	4
	.sectionentsize	8
	.align		4
        /*0000*/ 	.word	0x00000000
	.align		4
        /*0004*/ 	.word	0xffffffff
	.align		4
        /*0008*/ 	.word	0x00000000
	.align		4
        /*000c*/ 	.word	0xfffffffe
	.align		4
        /*0010*/ 	.word	0x00000000
	.align		4
        /*0014*/ 	.word	0xfffffffd
	.align		4
        /*0018*/ 	.word	0x00000000
	.align		4
        /*001c*/ 	.word	0xfffffffc


//--------------------- .text.matmul_kernel       --------------------------
	.section	.text.matmul_kernel,"ax",@progbits
	.align	128
        .global         matmul_kernel
        .type           matmul_kernel,@function
        .size           matmul_kernel,(.L_x_3 - matmul_kernel)
        .other          matmul_kernel,@"STO_CUDA_ENTRY STV_DEFAULT"
matmul_kernel:
.text.matmul_kernel:
[----:B------:R-:W0:Y:S08]  /*0000*/  LDC R1, c[0x0][0x28] ;  /* 0x00000a00ff017b82 */ /* 0x000e300000000800 */
[----:B------:R-:W1:Y:S01]  /*0010*/  LDC.64 R32, c[0x0][0x228] ;  /* 0x00008a00ff207b82 */ /* 0x000e620000000a00 */
[----:B------:R-:W2:Y:S01]  /*0020*/  S2R R5, SR_CTAID.X ;  /* 0x0000000000057919 */ /* 0x000ea20000002500 */
[----:B0-----:R-:W-:Y:S01]  /*0030*/  VIADD R1, R1, 0xfffffcc0 ;  /* 0xfffffcc001017836 */ /* 0x001fe20000000000 */
[----:B------:R-:W-:Y:S01]  /*0040*/  UMOV UR4, 0x400 ;  /* 0x0000040000047882 */ /* 0x000fe20000000000 */
[----:B------:R-:W-:Y:S01]  /*0050*/  ULDC.64 UR6, c[0x0][0x208] ;  /* 0x0000820000067ab9 */ /* 0x000fe20000000a00 */
[----:B------:R-:W0:Y:S01]  /*0060*/  S2R R21, SR_TID.X ;  /* 0x0000000000157919 */ /* 0x000e220000002100 */
[----:B------:R-:W-:-:S02]  /*0070*/  CS2R R24, SRZ ;  /* 0x0000000000187805 */ /* 0x000fc4000001ff00 */
[----:B------:R-:W-:Y:S01]  /*0080*/  CS2R R26, SRZ ;  /* 0x00000000001a7805 */ /* 0x000fe2000001ff00 */
[----:B------:R-:W3:Y:S01]  /*0090*/  LDC R19, c[0x0][0x230] ;  /* 0x00008c00ff137b82 */ /* 0x000ee20000000800 */
[----:B------:R-:W-:Y:S02]  /*00a0*/  CS2R R28, SRZ ;  /* 0x00000000001c7805 */ /* 0x000fe4000001ff00 */
[----:B------:R-:W-:-:S05]  /*00b0*/  CS2R R30, SRZ ;  /* 0x00000000001e7805 */ /* 0x000fca000001ff00 */
[----:B------:R-:W4:Y:S01]  /*00c0*/  S2UR UR5, SR_CgaCtaId ;  /* 0x00000000000579c3 */ /* 0x000f220000008800 */
[----:B-1----:R-:W-:-:S05]  /*00d0*/  VIADD R0, R33, 0xf ;  /* 0x0000000f21007836 */ /* 0x002fca0000000000 */
[----:B------:R-:W-:Y:S01]  /*00e0*/  SHF.R.S32.HI R3, RZ, 0x1f, R0 ;  /* 0x0000001fff037819 */ /* 0x000fe20000011400 */
[----:B---3--:R-:W-:-:S03]  /*00f0*/  VIADD R19, R19, 0x7f ;  /* 0x0000007f13137836 */ /* 0x008fc60000000000 */
[----:B------:R-:W-:Y:S02]  /*0100*/  LEA.HI R3, R3, R0, RZ, 0x4 ;  /* 0x0000000003037211 */ /* 0x000fe400078f20ff */
[----:B--2---:R-:W-:Y:S02]  /*0110*/  IABS R8, R5 ;  /* 0x0000000500087213 */ /* 0x004fe40000000000 */
[----:B------:R-:W-:Y:S02]  /*0120*/  SHF.R.S32.HI R3, RZ, 0x4, R3 ;  /* 0x00000004ff037819 */ /* 0x000fe40000011403 */
[----:B0-----:R-:W-:Y:S01]  /*0130*/  LOP3.LUT R44, R21, 0x7f, RZ, 0xc0, !PT ;  /* 0x0000007f152c7812 */ /* 0x001fe200078ec0ff */
[----:B----4-:R-:W-:Y:S02]  /*0140*/  ULEA UR4, UR5, UR4, 0x18 ;  /* 0x0000000405047291 */ /* 0x010fe4000f8ec03f */
[----:B------:R-:W-:-:S05]  /*0150*/  IMAD.SHL.U32 R4, R3, 0x8, RZ ;  /* 0x0000000803047824 */ /* 0x000fca00078e00ff */
[-C--:B------:R-:W-:Y:S02]  /*0160*/  IABS R7, R4.reuse ;  /* 0x0000000400077213 */ /* 0x080fe40000000000 */
[----:B------:R-:W-:Y:S02]  /*0170*/  IABS R10, R4 ;  /* 0x00000004000a7213 */ /* 0x000fe40000000000 */
[----:B------:R-:W0:Y:S08]  /*0180*/  I2F.RP R0, R7 ;  /* 0x0000000700007306 */ /* 0x000e300000209400 */
[----:B0-----:R-:W0:Y:S02]  /*0190*/  MUFU.RCP R0, R0 ;  /* 0x0000000000007308 */ /* 0x001e240000001000 */
[----:B0-----:R-:W-:-:S02]  /*01a0*/  VIADD R2, R0, 0xffffffe ;  /* 0x0ffffffe00027836 */ /* 0x001fc40000000000 */
[----:B------:R-:W-:-:S04]  /*01b0*/  IMAD.MOV R0, RZ, RZ, -R10 ;  /* 0x000000ffff007224 */ /* 0x000fc800078e0a0a */
[----:B------:R0:W1:Y:S02]  /*01c0*/  F2I.FTZ.U32.TRUNC.NTZ R3, R2 ;  /* 0x0000000200037305 */ /* 0x000064000021f000 */
[----:B0-----:R-:W-:Y:S02]  /*01d0*/  IMAD.MOV.U32 R2, RZ, RZ, RZ ;  /* 0x000000ffff027224 */ /* 0x001fe400078e00ff */
[----:B-1----:R-:W-:-:S04]  /*01e0*/  IMAD.MOV R6, RZ, RZ, -R3 ;  /* 0x000000ffff067224 */ /* 0x002fc800078e0a03 */
[----:B------:R-:W-:Y:S02]  /*01f0*/  IMAD R9, R6, R7, RZ ;  /* 0x0000000706097224 */ /* 0x000fe400078e02ff */
[----:B------:R-:W-:Y:S02]  /*0200*/  IMAD.MOV.U32 R6, RZ, RZ, R8 ;  /* 0x000000ffff067224 */ /* 0x000fe400078e0008 */
[----:B------:R-:W-:-:S06]  /*0210*/  IMAD.HI.U32 R3, R3, R9, R2 ;  /* 0x0000000903037227 */ /* 0x000fcc00078e0002 */
[----:B------:R-:W-:-:S04]  /*0220*/  IMAD.HI.U32 R3, R3, R6, RZ ;  /* 0x0000000603037227 */ /* 0x000fc800078e00ff */
[----:B------:R-:W-:-:S05]  /*0230*/  IMAD R0, R3, R0, R6 ;  /* 0x0000000003007224 */ /* 0x000fca00078e0206 */
[----:B------:R-:W-:-:S13]  /*0240*/  ISETP.GT.U32.AND P1, PT, R7, R0, PT ;  /* 0x000000000700720c */ /* 0x000fda0003f24070 */
[----:B------:R-:W-:Y:S02]  /*0250*/  @!P1 IMAD.IADD R0, R0, 0x1, -R7 ;  /* 0x0000000100009824 */ /* 0x000fe400078e0a07 */
[----:B------:R-:W-:Y:S01]  /*0260*/  @!P1 VIADD R3, R3, 0x1 ;  /* 0x0000000103039836 */ /* 0x000fe20000000000 */
[----:B------:R-:W-:Y:S02]  /*0270*/  ISETP.NE.AND P1, PT, R4, RZ, PT ;  /* 0x000000ff0400720c */ /* 0x000fe40003f25270 */
[----:B------:R-:W-:Y:S02]  /*0280*/  ISETP.GE.U32.AND P0, PT, R0, R7, PT ;  /* 0x000000070000720c */ /* 0x000fe40003f06070 */
[----:B------:R-:W-:-:S04]  /*0290*/  LOP3.LUT R0, R5, R4, RZ, 0x3c, !PT ;  /* 0x0000000405007212 */ /* 0x000fc800078e3cff */
[----:B------:R-:W-:Y:S01]  /*02a0*/  ISETP.GE.AND P2, PT, R0, RZ, PT ;  /* 0x000000ff0000720c */ /* 0x000fe20003f46270 */
[----:B------:R-:W-:-:S06]  /*02b0*/  VIADD R0, R32, 0x7f ;  /* 0x0000007f20007836 */ /* 0x000fcc0000000000 */
[----:B------:R-:W-:-:S04]  /*02c0*/  @P0 VIADD R3, R3, 0x1 ;  /* 0x0000000103030836 */ /* 0x000fc80000000000 */
[----:B------:R-:W-:Y:S01]  /*02d0*/  IMAD.MOV.U32 R2, RZ, RZ, R3 ;  /* 0x000000ffff027224 */ /* 0x000fe200078e0003 */
[----:B------:R-:W-:-:S03]  /*02e0*/  SHF.R.S32.HI R3, RZ, 0x1f, R0 ;  /* 0x0000001fff037819 */ /* 0x000fc60000011400 */
[----:B------:R-:W-:Y:S01]  /*02f0*/  @!P2 IMAD.MOV R2, RZ, RZ, -R2 ;  /* 0x000000ffff02a224 */ /* 0x000fe200078e0a02 */
[----:B------:R-:W-:Y:S02]  /*0300*/  @!P1 LOP3.LUT R2, RZ, R4, RZ, 0x33, !PT ;  /* 0x00000004ff029212 */ /* 0x000fe400078e33ff */
[----:B------:R-:W-:-:S03]  /*0310*/  LEA.HI R3, R3, R0, RZ, 0x7 ;  /* 0x0000000003037211 */ /* 0x000fc600078f38ff */
[----:B------:R-:W-:Y:S02]  /*0320*/  IMAD.SHL.U32 R6, R2, 0x8, RZ ;  /* 0x0000000802067824 */ /* 0x000fe400078e00ff */
[----:B------:R-:W-:-:S03]  /*0330*/  IMAD.MOV R2, RZ, RZ, -R2 ;  /* 0x000000ffff027224 */ /* 0x000fc600078e0a02 */
[----:B------:R-:W-:Y:S01]  /*0340*/  LEA.HI.SX32 R3, R3, -R6, 0x19 ;  /* 0x8000000603037211 */ /* 0x000fe200078fcaff */
[----:B------:R-:W-:-:S03]  /*0350*/  IMAD R4, R4, R2, R5 ;  /* 0x0000000204047224 */ /* 0x000fc600078e0205 */
[----:B------:R-:W-:Y:S02]  /*0360*/  VIMNMX R11, R3, 0x8, PT ;  /* 0x00000008030b7848 */ /* 0x000fe40003fe0100 */
[----:B------:R-:W-:Y:S02]  /*0370*/  IABS R9, R4 ;  /* 0x0000000400097213 */ /* 0x000fe40000000000 */
[----:B------:R-:W-:-:S04]  /*0380*/  IABS R7, R11 ;  /* 0x0000000b00077213 */ /* 0x000fc80000000000 */
[----:B------:R-:W0:Y:S08]  /*0390*/  I2F.RP R0, R7 ;  /* 0x0000000700007306 */ /* 0x000e300000209400 */
[----:B0-----:R-:W0:Y:S02]  /*03a0*/  MUFU.RCP R0, R0 ;  /* 0x0000000000007308 */ /* 0x001e240000001000 */
[----:B0-----:R-:W-:-:S06]  /*03b0*/  VIADD R3, R0, 0xffffffe ;  /* 0x0ffffffe00037836 */ /* 0x001fcc0000000000 */
[----:B------:R-:W0:Y:S02]  /*03c0*/  F2I.FTZ.U32.TRUNC.NTZ R3, R3 ;  /* 0x0000000300037305 */ /* 0x000e24000021f000 */
[----:B0-----:R-:W-:-:S04]  /*03d0*/  IMAD.MOV R8, RZ, RZ, -R3 ;  /* 0x000000ffff087224 */ /* 0x001fc800078e0a03 */
[----:B------:R-:W-:Y:S01]  /*03e0*/  IMAD.MOV.U32 R2, RZ, RZ, R8 ;  /* 0x000000ffff027224 */ /* 0x000fe200078e0008 */
[----:B------:R-:W-:-:S03]  /*03f0*/  IABS R8, R11 ;  /* 0x0000000b00087213 */ /* 0x000fc60000000000 */
[----:B------:R-:W-:Y:S02]  /*0400*/  IMAD R5, R2, R7, RZ ;  /* 0x0000000702057224 */ /* 0x000fe400078e02ff */
[----:B------:R-:W-:Y:S02]  /*0410*/  IMAD.MOV.U32 R2, RZ, RZ, RZ ;  /* 0x000000ffff027224 */ /* 0x000fe400078e00ff */
[----:B------:R-:W-:Y:S02]  /*0420*/  IMAD.MOV R0, RZ, RZ, -R8 ;  /* 0x000000ffff007224 */ /* 0x000fe400078e0a08 */
        /* <DEDUP_REMOVED lines=9> */
[----:B------:R-:W-:-:S07]  /*04c0*/  ISETP.GE.AND P2, PT, R0, RZ, PT ;  /* 0x000000ff0000720c */ /* 0x000fce0003f46270 */
[----:B------:R-:W-:Y:S01]  /*04d0*/  @P0 VIADD R2, R2, 0x1 ;  /* 0x0000000102020836 */ /* 0x000fe20000000000 */
[----:B------:R-:W-:-:S05]  /*04e0*/  ISETP.GE.AND P0, PT, R19, 0x80, PT ;  /* 0x000000801300780c */ /* 0x000fca0003f06270 */
[----:B------:R-:W-:Y:S01]  /*04f0*/  @!P2 IMAD.MOV R2, RZ, RZ, -R2 ;  /* 0x000000ffff02a224 */ /* 0x000fe200078e0a02 */
[----:B------:R-:W-:-:S05]  /*0500*/  @!P1 LOP3.LUT R2, RZ, R11, RZ, 0x33, !PT ;  /* 0x0000000bff029212 */ /* 0x000fca00078e33ff */
[----:B------:R-:W-:Y:S02]  /*0510*/  IMAD.MOV R0, RZ, RZ, -R2 ;  /* 0x000000ffff007224 */ /* 0x000fe400078e0a02 */
[----:B------:R-:W-:Y:S02]  /*0520*/  IMAD.SHL.U32 R45, R2, 0x10, RZ ;  /* 0x00000010022d7824 */ /* 0x000fe400078e00ff */
[----:B------:R-:W-:Y:S02]  /*0530*/  IMAD R0, R11, R0, R4 ;  /* 0x000000000b007224 */ /* 0x000fe400078e0204 */
[C---:B------:R-:W-:Y:S01]  /*0540*/  VIADD R34, R45.reuse, 0x1 ;  /* 0x000000012d227836 */ /* 0x040fe20000000000 */
[----:B------:R0:W-:Y:S01]  /*0550*/  STL [R1+0x2e4], R45 ;  /* 0x0002e42d01007387 */ /* 0x0001e20000100800 */
[----:B------:R-:W-:Y:S02]  /*0560*/  IMAD.IADD R0, R6, 0x1, R0 ;  /* 0x0000000106007824 */ /* 0x000fe400078e0200 */
[----:B------:R-:W-:-:S02]  /*0570*/  VIADD R35, R45, 0x2 ;  /* 0x000000022d237836 */ /* 0x000fc40000000000 */
[----:B------:R-:W-:Y:S02]  /*0580*/  IMAD R14, R0, 0x80, R44 ;  /* 0x00000080000e7824 */ /* 0x000fe400078e022c */
[C---:B------:R-:W-:Y:S02]  /*0590*/  VIADD R36, R45.reuse, 0x3 ;  /* 0x000000032d247836 */ /* 0x040fe40000000000 */
[C---:B------:R-:W-:Y:S01]  /*05a0*/  VIADD R37, R45.reuse, 0x4 ;  /* 0x000000042d257836 */ /* 0x040fe20000000000 */
[----:B------:R0:W-:Y:S01]  /*05b0*/  STL [R1+0x2fc], R14 ;  /* 0x0002fc0e01007387 */ /* 0x0001e20000100800 */
[C---:B------:R-:W-:Y:S02]  /*05c0*/  VIADD R38, R45.reuse, 0x5 ;  /* 0x000000052d267836 */ /* 0x040fe40000000000 */
[C---:B------:R-:W-:Y:S02]  /*05d0*/  VIADD R39, R45.reuse, 0x6 ;  /* 0x000000062d277836 */ /* 0x040fe40000000000 */
[----:B------:R-:W-:-:S02]  /*05e0*/  VIADD R40, R45, 0x7 ;  /* 0x000000072d287836 */ /* 0x000fc40000000000 */
[C---:B------:R-:W-:Y:S02]  /*05f0*/  VIADD R41, R45.reuse, 0x8 ;  /* 0x000000082d297836 */ /* 0x040fe40000000000 */
[C---:B------:R-:W-:Y:S02]  /*0600*/  VIADD R42, R45.reuse, 0x9 ;  /* 0x000000092d2a7836 */ /* 0x040fe40000000000 */
[C---:B------:R-:W-:Y:S02]  /*0610*/  VIADD R43, R45.reuse, 0xa ;  /* 0x0000000a2d2b7836 */ /* 0x040fe40000000000 */
[C---:B------:R-:W-:Y:S02]  /*0620*/  VIADD R20, R45.reuse, 0xb ;  /* 0x0000000b2d147836 */ /* 0x040fe40000000000 */
[C---:B------:R-:W-:Y:S02]  /*0630*/  VIADD R13, R45.reuse, 0xc ;  /* 0x0000000c2d0d7836 */ /* 0x040fe40000000000 */
[----:B------:R-:W-:-:S02]  /*0640*/  VIADD R8, R45, 0xd ;  /* 0x0000000d2d087836 */ /* 0x000fc40000000000 */
[C---:B------:R-:W-:Y:S02]  /*0650*/  VIADD R11, R45.reuse, 0xe ;  /* 0x0000000e2d0b7836 */ /* 0x040fe40000000000 */
[----:B------:R-:W-:Y:S01]  /*0660*/  VIADD R12, R45, 0xf ;  /* 0x0000000f2d0c7836 */ /* 0x000fe20000000000 */
[----:B0-----:R-:W-:Y:S06]  /*0670*/  @!P0 BRA `(.L_x_0) ;  /* 0x000000b000b08947 */ /* 0x001fec0003800000 */
[----:B------:R-:W-:Y:S01]  /*0680*/  IABS R7, R32 ;  /* 0x0000002000077213 */ /* 0x000fe20000000000 */
[----:B------:R-:W-:Y:S01]  /*0690*/  ULDC UR60, c[0x0][0x23c] ;  /* 0x00008f00003c7ab9 */ /* 0x000fe20000000800 */
[----:B------:R-:W-:Y:S01]  /*06a0*/  IABS R23, R33 ;  /* 0x0000002100177213 */ /* 0x000fe20000000000 */
[----:B------:R-:W-:Y:S01]  /*06b0*/  ULDC UR10, c[0x0][0x240] ;  /* 0x00009000000a7ab9 */ /* 0x000fe20000000800 */
[----:B------:R-:W0:Y:S01]  /*06c0*/  I2F.RP R0, R7 ;  /* 0x0000000700007306 */ /* 0x000e220000209400 */
[----:B------:R-:W-:Y:S01]  /*06d0*/  ISETP.GE.AND P3, PT, R14, RZ, PT ;  /* 0x000000ff0e00720c */ /* 0x000fe20003f66270 */
[----:B------:R-:W-:Y:S01]  /*06e0*/  ULDC.64 UR8, c[0x0][0x218] ;  /* 0x0000860000087ab9 */ /* 0x000fe20000000a00 */
[----:B------:R-:W-:Y:S01]  /*06f0*/  ISETP.NE.AND P6, PT, R32, RZ, PT ;  /* 0x000000ff2000720c */ /* 0x000fe20003fc5270 */
[----:B------:R-:W-:Y:S01]  /*0700*/  ULDC UR5, c[0x0][0x234] ;  /* 0x00008d0000057ab9 */ /* 0x000fe20000000800 */
[----:B------:R-:W-:Y:S01]  /*0710*/  ISETP.GE.AND P4, PT, R11, RZ, PT ;  /* 0x000000ff0b00720c */ /* 0x000fe20003f86270 */
[----:B------:R-:W-:Y:S01]  /*0720*/  USHF.R.U32.HI UR36, URZ, 0x4, UR4 ;  /* 0x000000043f247899 */ /* 0x000fe20008011604 */
[----:B------:R-:W-:Y:S01]  /*0730*/  ISETP.GE.AND P1, PT, R12, RZ, PT ;  /* 0x000000ff0c00720c */ /* 0x000fe20003f26270 */
[----:B------:R-:W1:Y:S01]  /*0740*/  I2F.RP R6, R23 ;  /* 0x0000001700067306 */ /* 0x000e620000209400 */
[----:B------:R-:W-:Y:S01]  /*0750*/  IABS R15, R40 ;  /* 0x00000028000f7213 */ /* 0x000fe20000000000 */
[----:B------:R-:W-:Y:S01]  /*0760*/  USGXT.U32 UR36, UR36, 0xe ;  /* 0x0000000e2424789a */ /* 0x000fe20008000000 */
[----:B------:R-:W-:Y:S01]  /*0770*/  IABS R17, R39 ;  /* 0x0000002700117213 */ /* 0x000fe20000000000 */
[----:B------:R-:W-:Y:S01]  /*0780*/  IMAD.MOV.U32 R51, RZ, RZ, RZ ;  /* 0x000000ffff337224 */ /* 0x000fe200078e00ff */
[----:B------:R-:W-:Y:S01]  /*0790*/  IABS R22, R34 ;  /* 0x0000002200167213 */ /* 0x000fe20000000000 */
[----:B------:R-:W-:Y:S01]  /*07a0*/  UIADD3 UR11, UP0, UR36, 0x80, URZ ;  /* 0x00000080240b7890 */ /* 0x000fe2000ff1e03f */
[----:B------:R-:W-:Y:S01]  /*07b0*/  IABS R24, R45 ;  /* 0x0000002d00187213 */ /* 0x000fe20000000000 */
[----:B0-----:R-:W0:Y:S01]  /*07c0*/  MUFU.RCP R0, R0 ;  /* 0x0000000000007308 */ /* 0x001e220000001000 */
[----:B------:R-:W-:-:S07]  /*07d0*/  UMOV UR39, 0x40000040 ;  /* 0x4000004000277882 */ /* 0x000fce0000000000 */
[----:B-1----:R-:W1:Y:S01]  /*07e0*/  MUFU.RCP R6, R6 ;  /* 0x0000000600067308 */ /* 0x002e620000001000 */
[----:B0-----:R-:W-:Y:S01]  /*07f0*/  VIADD R2, R0, 0xffffffe ;  /* 0x0ffffffe00027836 */ /* 0x001fe20000000000 */
[----:B------:R-:W-:-:S06]  /*0800*/  IABS R0, R14 ;  /* 0x0000000e00007213 */ /* 0x000fcc0000000000 */
[----:B------:R0:W2:Y:S01]  /*0810*/  F2I.FTZ.U32.TRUNC.NTZ R3, R2 ;  /* 0x0000000200037305 */ /* 0x0000a2000021f000 */
[----:B-1----:R-:W-:Y:S01]  /*0820*/  VIADD R4, R6, 0xffffffe ;  /* 0x0ffffffe06047836 */ /* 0x002fe20000000000 */
[----:B------:R-:W-:Y:S02]  /*0830*/  IABS R6, R11 ;  /* 0x0000000b00067213 */ /* 0x000fe40000000000 */
[----:B------:R-:W-:-:S04]  /*0840*/  IABS R11, R20 ;  /* 0x00000014000b7213 */ /* 0x000fc80000000000 */
[----:B------:R1:W3:Y:S01]  /*0850*/  F2I.FTZ.U32.TRUNC.NTZ R5, R4 ;  /* 0x0000000400057305 */ /* 0x0002e2000021f000 */
[----:B0-----:R-:W-:Y:S02]  /*0860*/  IMAD.MOV.U32 R2, RZ, RZ, RZ ;  /* 0x000000ffff027224 */ /* 0x001fe400078e00ff */
[----:B--2---:R-:W-:Y:S02]  /*0870*/  IMAD.MOV R10, RZ, RZ, -R3 ;  /* 0x000000ffff0a7224 */ /* 0x004fe400078e0a03 */
[----:B-1----:R-:W-:Y:S02]  /*0880*/  IMAD.MOV.U32 R4, RZ, RZ, RZ ;  /* 0x000000ffff047224 */ /* 0x002fe400078e00ff */
[----:B------:R-:W-:Y:S01]  /*0890*/  IMAD R9, R10, R7, RZ ;  /* 0x000000070a097224 */ /* 0x000fe200078e02ff */
[----:B------:R-:W-:-:S03]  /*08a0*/  IABS R10, R13 ;  /* 0x0000000d000a7213 */ /* 0x000fc60000000000 */
[----:B------:R-:W-:-:S04]  /*08b0*/  IMAD.HI.U32 R3, R3, R9, R2 ;  /* 0x0000000903037227 */ /* 0x000fc800078e0002 */
[----:B---3--:R-:W-:Y:S02]  /*08c0*/  IMAD.MOV R2, RZ, RZ, -R5 ;  /* 0x000000ffff027224 */ /* 0x008fe400078e0a05 */
[----:B------:R-:W-:-:S04]  /*08d0*/  IMAD.HI.U32 R3, R3, R0, RZ ;  /* 0x0000000003037227 */ /* 0x000fc800078e00ff */
[----:B------:R-:W-:-:S04]  /*08e0*/  IMAD.MOV R3, RZ, RZ, -R3 ;  /* 0x000000ffff037224 */ /* 0x000fc800078e0a03 */
[C---:B------:R-:W-:Y:S02]  /*08f0*/  IMAD R0, R7.reuse, R3, R0 ;  /* 0x0000000307007224 */ /* 0x040fe400078e0200 */
[----:B------:R-:W-:Y:S01]  /*0900*/  IMAD R3, R2, R23, RZ ;  /* 0x0000001702037224 */ /* 0x000fe200078e02ff */
[----:B------:R-:W-:Y:S02]  /*0910*/  IABS R2, R12 ;  /* 0x0000000c00027213 */ /* 0x000fe40000000000 */
[----:B------:R-:W-:Y:S01]  /*0920*/  ISETP.GT.U32.AND P0, PT, R7, R0, PT ;  /* 0x000000000700720c */ /* 0x000fe20003f04070 */
[----:B------:R-:W-:-:S04]  /*0930*/  IMAD.HI.U32 R4, R5, R3, R4 ;  /* 0x0000000305047227 */ /* 0x000fc800078e0004 */
[----:B------:R-:W-:Y:S02]  /*0940*/  IMAD.MOV.U32 R5, RZ, RZ, R2 ;  /* 0x000000ffff057224 */ /* 0x000fe400078e0002 */
[----:B------:R-:W-:-:S04]  /*0950*/  IMAD.HI.U32 R3, R4, R6, RZ ;  /* 0x0000000604037227 */ /* 0x000fc800078e00ff */
[----:B------:R-:W-:-:S04]  /*0960*/  IMAD.HI.U32 R2, R4, R5, RZ ;  /* 0x0000000504027227 */ /* 0x000fc800078e00ff */
[----:B------:R-:W-:Y:S01]  /*0970*/  @!P0 IMAD.IADD R0, R0, 0x1, -R7 ;  /* 0x0000000100008824 */ /* 0x000fe200078e0a07 */
[----:B------:R-:W-:Y:S01]  /*0980*/  ISETP.GE.AND P0, PT, R8, RZ, PT ;  /* 0x000000ff0800720c */ /* 0x000fe20003f06270 */
[----:B------:R-:W-:Y:S01]  /*0990*/  IMAD.MOV R2, RZ, RZ, -R2 ;  /* 0x000000ffff027224 */ /* 0x000fe200078e0a02 */
[----:B------:R-:W-:Y:S01]  /*09a0*/  IABS R8, R8 ;  /* 0x0000000800087213 */ /* 0x000fe20000000000 */
[----:B------:R-:W-:Y:S01]  /*09b0*/  IMAD.MOV R3, RZ, RZ, -R3 ;  /* 0x000000ffff037224 */ /* 0x000fe200078e0a03 */
[----:B------:R-:W-:Y:S01]  /*09c0*/  ISETP.GT.U32.AND P2, PT, R7, R0, PT ;  /* 0x000000000700720c */ /* 0x000fe20003f44070 */
[C---:B------:R-:W-:Y:S02]  /*09d0*/  IMAD R2, R23.reuse, R2, R5 ;  /* 0x0000000217027224 */ /* 0x040fe400078e0205 */
[C---:B------:R-:W-:Y:S02]  /*09e0*/  IMAD R6, R23.reuse, R3, R6 ;  /* 0x0000000317067224 */ /* 0x040fe400078e0206 */
[----:B------:R-:W-:Y:S01]  /*09f0*/  IMAD.HI.U32 R3, R4, R8, RZ ;  /* 0x0000000804037227 */ /* 0x000fe200078e00ff */
[----:B------:R-:W-:-:S03]  /*0a00*/  ISETP.GT.U32.AND P5, PT, R23, R2, PT ;  /* 0x000000021700720c */ /* 0x000fc60003fa4070 */
[----:B------:R-:W-:Y:S02]  /*0a10*/  IMAD.MOV R9, RZ, RZ, -R3 ;  /* 0x000000ffff097224 */ /* 0x000fe400078e0a03 */
[----:B------:R-:W-:-:S04]  /*0a20*/  IMAD.HI.U32 R5, R4, R10, RZ ;  /* 0x0000000a04057227 */ /* 0x000fc800078e00ff */
[----:B------:R-:W-:Y:S01]  /*0a30*/  @!P2 IMAD.IADD R0, R0, 0x1, -R7 ;  /* 0x000000010000a824 */ /* 0x000fe200078e0a07 */
[----:B------:R-:W-:Y:S01]  /*0a40*/  ISETP.GT.U32.AND P2, PT, R23, R6, PT ;  /* 0x000000061700720c */ /* 0x000fe20003f44070 */
[----:B------:R-:W-:-:S04]  /*0a50*/  IMAD.HI.U32 R7, R4, R11, RZ ;  /* 0x0000000b04077227 */ /* 0x000fc800078e00ff */
[----:B------:R-:W-:Y:S02]  /*0a60*/  IMAD.MOV.U32 R3, RZ, RZ, R0 ;  /* 0x000000ffff037224 */ /* 0x000fe400078e0000 */
[C---:B------:R-:W-:Y:S01]  /*0a70*/  IMAD R0, R23.reuse, R9, R8 ;  /* 0x0000000917007224 */ /* 0x040fe200078e0208 */
[----:B------:R-:W-:Y:S01]  /*0a80*/  IABS R9, R42 ;  /* 0x0000002a00097213 */ /* 0x000fe20000000000 */
[----:B------:R-:W-:Y:S01]  /*0a90*/  @!P3 IMAD.MOV R3, RZ, RZ, -R3 ;  /* 0x000000ffff03b224 */ /* 0x000fe200078e0a03 */
[----:B------:R-:W-:Y:S01]  /*0aa0*/  @!P6 LOP3.LUT R3, RZ, R32, RZ, 0x33, !PT ;  /* 0x00000020ff03e212 */ /* 0x000fe200078e33ff */
[----:B------:R-:W-:Y:S01]  /*0ab0*/  @!P5 IMAD.IADD R2, R2, 0x1, -R23 ;  /* 0x000000010202d824 */ /* 0x000fe200078e0a17 */
[----:B------:R-:W-:Y:S01]  /*0ac0*/  ISETP.GT.U32.AND P6, PT, R23, R0, PT ;  /* 0x000000001700720c */ /* 0x000fe20003fc4070 */
[----:B------:R-:W-:Y:S01]  /*0ad0*/  IMAD.MOV R5, RZ, RZ, -R5 ;  /* 0x000000ffff057224 */ /* 0x000fe200078e0a05 */
[----:B------:R-:W-:Y:S01]  /*0ae0*/  ISETP.GE.AND P3, PT, R13, RZ, PT ;  /* 0x000000ff0d00720c */ /* 0x000fe20003f66270 */
[----:B------:R-:W-:Y:S01]  /*0af0*/  IMAD.MOV R12, RZ, RZ, -R7 ;  /* 0x000000ffff0c7224 */ /* 0x000fe200078e0a07 */
[C---:B------:R-:W-:Y:S01]  /*0b00*/  ISETP.GT.U32.AND P5, PT, R23.reuse, R2, PT ;  /* 0x000000021700720c */ /* 0x040fe20003fa4070 */
[----:B------:R-:W-:Y:S01]  /*0b10*/  @!P2 IMAD.IADD R6, R6, 0x1, -R23 ;  /* 0x000000010606a824 */ /* 0x000fe200078e0a17 */
[----:B------:R-:W-:Y:S01]  /*0b20*/  IABS R13, R41 ;  /* 0x00000029000d7213 */ /* 0x000fe20000000000 */
[----:B------:R-:W-:-:S02]  /*0b30*/  IMAD R8, R23, R5, R10 ;  /* 0x0000000517087224 */ /* 0x000fc400078e020a */
[C---:B------:R-:W-:Y:S01]  /*0b40*/  IMAD R10, R23.reuse, R12, R11 ;  /* 0x0000000c170a7224 */ /* 0x040fe200078e020b */
[----:B------:R-:W-:Y:S01]  /*0b50*/  IABS R11, R43 ;  /* 0x0000002b000b7213 */ /* 0x000fe20000000000 */
[----:B------:R-:W-:Y:S01]  /*0b60*/  IMAD.HI.U32 R7, R4, R9, RZ ;  /* 0x0000000904077227 */ /* 0x000fe200078e00ff */
[----:B------:R-:W-:-:S03]  /*0b70*/  ISETP.GT.U32.AND P2, PT, R23, R6, PT ;  /* 0x000000061700720c */ /* 0x000fc60003f44070 */
[--C-:B------:R-:W-:Y:S02]  /*0b80*/  @!P6 IMAD.IADD R0, R0, 0x1, -R23.reuse ;  /* 0x000000010000e824 */ /* 0x100fe400078e0a17 */
[----:B------:R-:W-:Y:S01]  /*0b90*/  @!P5 IMAD.IADD R2, R2, 0x1, -R23 ;  /* 0x000000010202d824 */ /* 0x000fe200078e0a17 */
[C---:B------:R-:W-:Y:S01]  /*0ba0*/  ISETP.GT.U32.AND P5, PT, R23.reuse, R8, PT ;  /* 0x000000081700720c */ /* 0x040fe20003fa4070 */
[----:B------:R-:W-:Y:S01]  /*0bb0*/  IMAD.HI.U32 R5, R4, R11, RZ ;  /* 0x0000000b04057227 */ /* 0x000fe200078e00ff */
[----:B------:R-:W-:-:S03]  /*0bc0*/  ISETP.GT.U32.AND P6, PT, R23, R0, PT ;  /* 0x000000001700720c */ /* 0x000fc60003fc4070 */
[----:B------:R-:W-:Y:S02]  /*0bd0*/  IMAD.MOV R12, RZ, RZ, -R5 ;  /* 0x000000ffff0c7224 */ /* 0x000fe400078e0a05 */
[----:B------:R-:W-:Y:S01]  /*0be0*/  @!P2 IMAD.IADD R6, R6, 0x1, -R23 ;  /* 0x000000010606a824 */ /* 0x000fe200078e0a17 */
[C---:B------:R-:W-:Y:S01]  /*0bf0*/  ISETP.GT.U32.AND P2, PT, R23.reuse, R10, PT ;  /* 0x0000000a1700720c */ /* 0x040fe20003f44070 */
[C---:B------:R-:W-:Y:S02]  /*0c00*/  IMAD R11, R23.reuse, R12, R11 ;  /* 0x0000000c170b7224 */ /* 0x040fe400078e020b */
[----:B------:R-:W-:Y:S02]  /*0c10*/  IMAD.MOV R14, RZ, RZ, -R7 ;  /* 0x000000ffff0e7224 */ /* 0x000fe400078e0a07 */
[--C-:B------:R-:W-:Y:S02]  /*0c20*/  @!P5 IMAD.IADD R8, R8, 0x1, -R23.reuse ;  /* 0x000000010808d824 */ /* 0x100fe400078e0a17 */
[----:B------:R-:W-:Y:S01]  /*0c30*/  @!P6 IMAD.IADD R0, R0, 0x1, -R23 ;  /* 0x000000010000e824 */ /* 0x000fe200078e0a17 */
[C---:B------:R-:W-:Y:S01]  /*0c40*/  ISETP.GT.U32.AND P6, PT, R23.reuse, R11, PT ;  /* 0x0000000b1700720c */ /* 0x040fe20003fc4070 */
[C---:B------:R-:W-:Y:S01]  /*0c50*/  IMAD R12, R23.reuse, R14, R9 ;  /* 0x0000000e170c7224 */ /* 0x040fe200078e0209 */
[----:B------:R-:W-:Y:S01]  /*0c60*/  ISETP.GT.U32.AND P5, PT, R23, R8, PT ;  /* 0x000000081700720c */ /* 0x000fe20003fa4070 */
[----:B------:R-:W-:-:S04]  /*0c70*/  IMAD.HI.U32 R5, R4, R13, RZ ;  /* 0x0000000d04057227 */ /* 0x000fc800078e00ff */
[----:B------:R-:W-:Y:S01]  /*0c80*/  @!P2 IMAD.IADD R10, R10, 0x1, -R23 ;  /* 0x000000010a0aa824 */ /* 0x000fe200078e0a17 */
[----:B------:R-:W-:Y:S01]  /*0c90*/  ISETP.GE.AND P2, PT, R20, RZ, PT ;  /* 0x000000ff1400720c */ /* 0x000fe20003f46270 */
[----:B------:R-:W-:Y:S01]  /*0ca0*/  IMAD.HI.U32 R7, R4, R15, RZ ;  /* 0x0000000f04077227 */ /* 0x000fe200078e00ff */
[----:B------:R-:W-:-:S03]  /*0cb0*/  IABS R20, R35 ;  /* 0x0000002300147213 */ /* 0x000fc60000000000 */
[--C-:B------:R-:W-:Y:S01]  /*0cc0*/  @!P6 IMAD.IADD R11, R11, 0x1, -R23.reuse ;  /* 0x000000010b0be824 */ /* 0x100fe200078e0a17 */
[C---:B------:R-:W-:Y:S01]  /*0cd0*/  ISETP.GT.U32.AND P6, PT, R23.reuse, R10, PT ;  /* 0x0000000a1700720c */ /* 0x040fe20003fc4070 */
[----:B------:R-:W-:Y:S01]  /*0ce0*/  @!P5 IMAD.IADD R8, R8, 0x1, -R23 ;  /* 0x000000010808d824 */ /* 0x000fe200078e0a17 */
[----:B------:R-:W-:Y:S01]  /*0cf0*/  ISETP.GT.U32.AND P5, PT, R23, R12, PT ;  /* 0x0000000c1700720c */ /* 0x000fe20003fa4070 */
[----:B------:R-:W-:Y:S01]  /*0d00*/  IMAD.MOV R14, RZ, RZ, -R5 ;  /* 0x000000ffff0e7224 */ /* 0x000fe200078e0a05 */
[----:B------:R-:W-:Y:S01]  /*0d10*/  IABS R5, R38 ;  /* 0x0000002600057213 */ /* 0x000fe20000000000 */
[----:B------:R-:W-:-:S04]  /*0d20*/  IMAD.HI.U32 R9, R4, R17, RZ ;  /* 0x0000001104097227 */ /* 0x000fc800078e00ff */
[----:B------:R-:W-:Y:S02]  /*0d30*/  IMAD.MOV R16, RZ, RZ, -R7 ;  /* 0x000000ffff107224 */ /* 0x000fe400078e0a07 */
[C---:B------:R-:W-:Y:S02]  /*0d40*/  IMAD R13, R23.reuse, R14, R13 ;  /* 0x0000000e170d7224 */ /* 0x040fe400078e020d */
[----:B------:R-:W-:Y:S02]  /*0d50*/  IMAD.MOV R18, RZ, RZ, -R9 ;  /* 0x000000ffff127224 */ /* 0x000fe400078e0a09 */
[C---:B------:R-:W-:Y:S02]  /*0d60*/  IMAD R14, R23.reuse, R16, R15 ;  /* 0x00000010170e7224 */ /* 0x040fe400078e020f */
[----:B------:R-:W-:Y:S02]  /*0d70*/  IMAD.MOV.U32 R16, RZ, RZ, R5 ;  /* 0x000000ffff107224 */ /* 0x000fe400078e0005 */
[----:B------:R-:W-:Y:S01]  /*0d80*/  @!P6 IMAD.IADD R10, R10, 0x1, -R23 ;  /* 0x000000010a0ae824 */ /* 0x000fe200078e0a17 */
[C---:B------:R-:W-:Y:S01]  /*0d90*/  ISETP.GT.U32.AND P6, PT, R23.reuse, R13, PT ;  /* 0x0000000d1700720c */ /* 0x040fe20003fc4070 */
[----:B------:R-:W-:Y:S01]  /*0da0*/  IMAD R15, R23, R18, R17 ;  /* 0x00000012170f7224 */ /* 0x000fe200078e0211 */
[----:B------:R-:W-:Y:S01]  /*0db0*/  IABS R17, R37 ;  /* 0x0000002500117213 */ /* 0x000fe20000000000 */
[----:B------:R-:W-:Y:S01]  /*0dc0*/  IMAD.MOV.U32 R5, RZ, RZ, R2 ;  /* 0x000000ffff057224 */ /* 0x000fe200078e0002 */
[----:B------:R-:W-:Y:S01]  /*0dd0*/  IABS R18, R36 ;  /* 0x0000002400127213 */ /* 0x000fe20000000000 */
[----:B------:R-:W-:-:S04]  /*0de0*/  IMAD.HI.U32 R2, R4, R16, RZ ;  /* 0x0000001004027227 */ /* 0x000fc800078e00ff */
[----:B------:R-:W-:Y:S01]  /*0df0*/  @!P5 IMAD.IADD R12, R12, 0x1, -R23 ;  /* 0x000000010c0cd824 */ /* 0x000fe200078e0a17 */
[----:B------:R-:W-:Y:S01]  /*0e00*/  ISETP.GT.U32.AND P5, PT, R23, R11, PT ;  /* 0x0000000b1700720c */ /* 0x000fe20003fa4070 */
[----:B------:R-:W-:Y:S02]  /*0e10*/  IMAD.MOV R7, RZ, RZ, -R2 ;  /* 0x000000ffff077224 */ /* 0x000fe400078e0a02 */
[----:B------:R-:W-:-:S04]  /*0e20*/  IMAD.HI.U32 R2, R4, R17, RZ ;  /* 0x0000001104027227 */ /* 0x000fc800078e00ff */
[----:B------:R-:W-:Y:S02]  /*0e30*/  IMAD R16, R23, R7, R16 ;  /* 0x0000000717107224 */ /* 0x000fe400078e0210 */
[----:B------:R-:W-:Y:S02]  /*0e40*/  IMAD.MOV R2, RZ, RZ, -R2 ;  /* 0x000000ffff027224 */ /* 0x000fe400078e0a02 */
[----:B------:R-:W-:Y:S01]  /*0e50*/  @!P6 IMAD.IADD R13, R13, 0x1, -R23 ;  /* 0x000000010d0de824 */ /* 0x000fe200078e0a17 */
[C---:B------:R-:W-:Y:S01]  /*0e60*/  ISETP.GT.U32.AND P6, PT, R23.reuse, R16, PT ;  /* 0x000000101700720c */ /* 0x040fe20003fc4070 */
[----:B------:R-:W-:Y:S02]  /*0e70*/  IMAD R17, R23, R2, R17 ;  /* 0x0000000217117224 */ /* 0x000fe400078e0211 */
[----:B------:R-:W-:-:S04]  /*0e80*/  IMAD.HI.U32 R2, R4, R18, RZ ;  /* 0x0000001204027227 */ /* 0x000fc800078e00ff */
[----:B------:R-:W-:Y:S01]  /*0e90*/  @!P5 IMAD.IADD R11, R11, 0x1, -R23 ;  /* 0x000000010b0bd824 */ /* 0x000fe200078e0a17 */
[C---:B------:R-:W-:Y:S01]  /*0ea0*/  ISETP.GT.U32.AND P5, PT, R23.reuse, R14, PT ;  /* 0x0000000e1700720c */ /* 0x040fe20003fa4070 */
[----:B------:R-:W-:Y:S02]  /*0eb0*/  IMAD.MOV R2, RZ, RZ, -R2 ;  /* 0x000000ffff027224 */ /* 0x000fe400078e0a02 */
[----:B------:R-:W-:Y:S01]  /*0ec0*/  @!P1 IMAD.MOV R5, RZ, RZ, -R5 ;  /* 0x000000ffff059224 */ /* 0x000fe200078e0a05 */
[C---:B------:R-:W-:Y:S01]  /*0ed0*/  ISETP.GT.U32.AND P1, PT, R23.reuse, R12, PT ;  /* 0x0000000c1700720c */ /* 0x040fe20003f24070 */
[----:B------:R-:W-:Y:S02]  /*0ee0*/  IMAD R18, R23, R2, R18 ;  /* 0x0000000217127224 */ /* 0x000fe400078e0212 */
[----:B------:R-:W-:-:S04]  /*0ef0*/  IMAD.HI.U32 R7, R4, R20, RZ ;  /* 0x0000001404077227 */ /* 0x000fc800078e00ff */
[----:B------:R-:W-:Y:S01]  /*0f00*/  @!P6 IMAD.IADD R16, R16, 0x1, -R23 ;  /* 0x000000011010e824 */ /* 0x000fe200078e0a17 */
[C---:B------:R-:W-:Y:S01]  /*0f10*/  ISETP.GT.U32.AND P6, PT, R23.reuse, R18, PT ;  /* 0x000000121700720c */ /* 0x040fe20003fc4070 */
[----:B------:R-:W-:Y:S02]  /*0f20*/  IMAD.MOV R7, RZ, RZ, -R7 ;  /* 0x000000ffff077224 */ /* 0x000fe400078e0a07 */
[--C-:B------:R-:W-:Y:S01]  /*0f30*/  @!P5 IMAD.IADD R14, R14, 0x1, -R23.reuse ;  /* 0x000000010e0ed824 */ /* 0x100fe200078e0a17 */
[C---:B------:R-:W-:Y:S01]  /*0f40*/  ISETP.GT.U32.AND P5, PT, R23.reuse, R17, PT ;  /* 0x000000111700720c */ /* 0x040fe20003fa4070 */
[C---:B------:R-:W-:Y:S02]  /*0f50*/  IMAD R20, R23.reuse, R7, R20 ;  /* 0x0000000717147224 */ /* 0x040fe400078e0214 */
[----:B------:R-:W-:Y:S01]  /*0f60*/  @!P1 IMAD.IADD R12, R12, 0x1, -R23 ;  /* 0x000000010c0c9824 */ /* 0x000fe200078e0a17 */
[----:B------:R-:W-:Y:S01]  /*0f70*/  ISETP.GT.U32.AND P1, PT, R23, R15, PT ;  /* 0x0000000f1700720c */ /* 0x000fe20003f24070 */
[----:B------:R-:W-:Y:S01]  /*0f80*/  IMAD.MOV.U32 R7, RZ, RZ, R6 ;  /* 0x000000ffff077224 */ /* 0x000fe200078e0006 */
[----:B------:R-:W-:Y:S01]  /*0f90*/  LOP3.LUT R6, RZ, R33, RZ, 0x33, !PT ;  /* 0x00000021ff067212 */ /* 0x000fe200078e33ff */
[----:B------:R-:W-:-:S02]  /*0fa0*/  @!P2 IMAD.MOV R10, RZ, RZ, -R10 ;  /* 0x000000ffff0aa224 */ /* 0x000fc400078e0a0a */
[----:B------:R-:W-:Y:S01]  /*0fb0*/  @!P4 IMAD.MOV R7, RZ, RZ, -R7 ;  /* 0x000000ffff07c224 */ /* 0x000fe200078e0a07 */
[----:B------:R-:W-:Y:S01]  /*0fc0*/  ISETP.GT.U32.AND P4, PT, R23, R13, PT ;  /* 0x0000000d1700720c */ /* 0x000fe20003f84070 */
[--C-:B------:R-:W-:Y:S02]  /*0fd0*/  @!P6 IMAD.IADD R18, R18, 0x1, -R23.reuse ;  /* 0x000000011212e824 */ /* 0x100fe400078e0a17 */
[----:B------:R-:W-:Y:S01]  /*0fe0*/  @!P5 IMAD.IADD R17, R17, 0x1, -R23 ;  /* 0x000000011111d824 */ /* 0x000fe200078e0a17 */
[C---:B------:R-:W-:Y:S01]  /*0ff0*/  ISETP.GT.U32.AND P5, PT, R23.reuse, R14, PT ;  /* 0x0000000e1700720c */ /* 0x040fe20003fa4070 */
[C---:B------:R-:W-:Y:S01]  /*1000*/  IMAD.HI.U32 R2, R4.reuse, R22, RZ ;  /* 0x0000001604027227 */ /* 0x040fe200078e00ff */
[C---:B------:R-:W-:Y:S02]  /*1010*/  ISETP.GT.U32.AND P2, PT, R23.reuse, R18, PT ;  /* 0x000000121700720c */ /* 0x040fe40003f44070 */
[----:B------:R-:W-:Y:S01]  /*1020*/  ISETP.GT.U32.AND P6, PT, R23, R17, PT ;  /* 0x000000111700720c */ /* 0x000fe20003fc4070 */
[----:B------:R-:W-:-:S04]  /*1030*/  IMAD.HI.U32 R4, R4, R24, RZ ;  /* 0x0000001804047227 */ /* 0x000fc800078e00ff */
[----:B------:R-:W-:Y:S01]  /*1040*/  @!P1 IMAD.IADD R15, R15, 0x1, -R23 ;  /* 0x000000010f0f9824 */ /* 0x000fe200078e0a17 */
[----:B------:R-:W-:Y:S01]  /*1050*/  ISETP.GE.AND P1, PT, R43, RZ, PT ;  /* 0x000000ff2b00720c */ /* 0x000fe20003f26270 */
[----:B------:R-:W-:Y:S02]  /*1060*/  IMAD.MOV.U32 R9, RZ, RZ, R0 ;  /* 0x000000ffff097224 */ /* 0x000fe400078e0000 */
[----:B------:R-:W-:Y:S02]  /*1070*/  IMAD.MOV R4, RZ, RZ, -R4 ;  /* 0x000000ffff047224 */ /* 0x000fe400078e0a04 */
[----:B------:R-:W-:Y:S01]  /*1080*/  @!P0 IMAD.MOV R9, RZ, RZ, -R9 ;  /* 0x000000ffff098224 */ /* 0x000fe200078e0a09 */
[----:B------:R-:W-:Y:S01]  /*1090*/  ISETP.GT.U32.AND P0, PT, R23, R15, PT ;  /* 0x0000000f1700720c */ /* 0x000fe20003f04070 */
[----:B------:R-:W-:Y:S01]  /*10a0*/  @!P4 IMAD.IADD R13, R13, 0x1, -R23 ;  /* 0x000000010d0dc824 */ /* 0x000fe200078e0a17 */
[----:B------:R-:W-:Y:S01]  /*10b0*/  ISETP.GT.U32.AND P4, PT, R23, R20, PT ;  /* 0x000000141700720c */ /* 0x000fe20003f84070 */
[----:B------:R-:W-:-:S02]  /*10c0*/  IMAD.MOV R2, RZ, RZ, -R2 ;  /* 0x000000ffff027224 */ /* 0x000fc400078e0a02 */
[C---:B------:R-:W-:Y:S01]  /*10d0*/  IMAD R24, R23.reuse, R4, R24 ;  /* 0x0000000417187224 */ /* 0x040fe200078e0218 */
[----:B------:R-:W-:Y:S01]  /*10e0*/  SHF.R.S32.HI R4, RZ, 0x1f, R19 ;  /* 0x0000001fff047819 */ /* 0x000fe20000011413 */
[C---:B------:R-:W-:Y:S02]  /*10f0*/  IMAD R22, R23.reuse, R2, R22 ;  /* 0x0000000217167224 */ /* 0x040fe400078e0216 */
[--C-:B------:R-:W-:Y:S01]  /*1100*/  @!P2 IMAD.IADD R18, R18, 0x1, -R23.reuse ;  /* 0x000000011212a824 */ /* 0x100fe200078e0a17 */
[C---:B------:R-:W-:Y:S01]  /*1110*/  ISETP.GT.U32.AND P2, PT, R23.reuse, R24, PT ;  /* 0x000000181700720c */ /* 0x040fe20003f44070 */
[--C-:B------:R-:W-:Y:S01]  /*1120*/  @!P5 IMAD.IADD R14, R14, 0x1, -R23.reuse ;  /* 0x000000010e0ed824 */ /* 0x100fe200078e0a17 */
[----:B------:R-:W-:Y:S01]  /*1130*/  ISETP.GT.U32.AND P5, PT, R23, R22, PT ;  /* 0x000000161700720c */ /* 0x000fe20003fa4070 */
[--C-:B------:R-:W-:Y:S01]  /*1140*/  @!P6 IMAD.IADD R17, R17, 0x1, -R23.reuse ;  /* 0x000000011111e824 */ /* 0x100fe200078e0a17 */
[----:B------:R-:W-:Y:S01]  /*1150*/  ISETP.GE.AND P6, PT, R40, RZ, PT ;  /* 0x000000ff2800720c */ /* 0x000fe20003fc6270 */
[----:B------:R-:W-:Y:S01]  /*1160*/  @!P3 IMAD.MOV R8, RZ, RZ, -R8 ;  /* 0x000000ffff08b224 */ /* 0x000fe200078e0a08 */
[----:B------:R-:W-:Y:S01]  /*1170*/  ISETP.GT.U32.AND P3, PT, R23, R16, PT ;  /* 0x000000101700720c */ /* 0x000fe20003f64070 */
[--C-:B------:R-:W-:Y:S01]  /*1180*/  @!P0 IMAD.IADD R15, R15, 0x1, -R23.reuse ;  /* 0x000000010f0f8824 */ /* 0x100fe200078e0a17 */
[----:B------:R-:W-:Y:S01]  /*1190*/  ISETP.GE.AND P0, PT, R42, RZ, PT ;  /* 0x000000ff2a00720c */ /* 0x000fe20003f06270 */
[----:B------:R-:W-:Y:S01]  /*11a0*/  @!P4 IMAD.IADD R20, R20, 0x1, -R23 ;  /* 0x000000011414c824 */ /* 0x000fe200078e0a17 */
[----:B------:R-:W-:Y:S01]  /*11b0*/  ISETP.GE.AND P4, PT, R39, RZ, PT ;  /* 0x000000ff2700720c */ /* 0x000fe20003f86270 */
[----:B------:R-:W-:Y:S01]  /*11c0*/  @!P1 IMAD.MOV R11, RZ, RZ, -R11 ;  /* 0x000000ffff0b9224 */ /* 0x000fe200078e0a0b */
[----:B------:R-:W-:Y:S01]  /*11d0*/  LEA.HI R19, R4, R19, RZ, 0x7 ;  /* 0x0000001304137211 */ /* 0x000fe200078f38ff */
[--C-:B------:R-:W-:Y:S01]  /*11e0*/  @!P2 IMAD.IADD R24, R24, 0x1, -R23.reuse ;  /* 0x000000011818a824 */ /* 0x100fe200078e0a17 */
[----:B------:R-:W-:Y:S01]  /*11f0*/  ISETP.GT.U32.AND P1, PT, R23, R20, PT ;  /* 0x000000141700720c */ /* 0x000fe20003f24070 */
[--C-:B------:R-:W-:Y:S01]  /*1200*/  @!P5 IMAD.IADD R22, R22, 0x1, -R23.reuse ;  /* 0x000000011616d824 */ /* 0x100fe200078e0a17 */
[----:B------:R-:W-:Y:S01]  /*1210*/  ISETP.GE.AND P2, PT, R37, RZ, PT ;  /* 0x000000ff2500720c */ /* 0x000fe20003f46270 */
[----:B------:R-:W-:Y:S01]  /*1220*/  @!P6 IMAD.MOV R14, RZ, RZ, -R14 ;  /* 0x000000ffff0ee224 */ /* 0x000fe200078e0a0e */
[----:B------:R-:W-:Y:S01]  /*1230*/  ISETP.GT.U32.AND P6, PT, R23, R24, PT ;  /* 0x000000181700720c */ /* 0x000fe20003fc4070 */
[----:B------:R-:W-:Y:S01]  /*1240*/  @!P3 IMAD.IADD R16, R16, 0x1, -R23 ;  /* 0x000000011010b824 */ /* 0x000fe200078e0a17 */
[----:B------:R-:W-:Y:S01]  /*1250*/  ISETP.GE.AND P3, PT, R41, RZ, PT ;  /* 0x000000ff2900720c */ /* 0x000fe20003f66270 */
[----:B------:R-:W-:Y:S01]  /*1260*/  @!P0 IMAD.MOV R12, RZ, RZ, -R12 ;  /* 0x000000ffff0c8224 */ /* 0x000fe200078e0a0c */
[----:B------:R-:W-:Y:S01]  /*1270*/  ISETP.GE.AND P0, PT, R38, RZ, PT ;  /* 0x000000ff2600720c */ /* 0x000fe20003f06270 */
[----:B------:R-:W-:Y:S01]  /*1280*/  @!P4 IMAD.MOV R15, RZ, RZ, -R15 ;  /* 0x000000ffff0fc224 */ /* 0x000fe200078e0a0f */
[----:B------:R-:W-:Y:S01]  /*1290*/  ISETP.GT.U32.AND P5, PT, R23, R22, PT ;  /* 0x000000161700720c */ /* 0x000fe20003fa4070 */
[----:B------:R-:W-:Y:S01]  /*12a0*/  IMAD.SHL.U32 R0, R21, 0x2, RZ ;  /* 0x0000000215007824 */ /* 0x000fe200078e00ff */
[----:B------:R-:W-:Y:S01]  /*12b0*/  ISETP.GE.AND P4, PT, R45, RZ, PT ;  /* 0x000000ff2d00720c */ /* 0x000fe20003f86270 */
[--C-:B------:R-:W-:Y:S01]  /*12c0*/  @!P1 IMAD.IADD R20, R20, 0x1, -R23.reuse ;  /* 0x0000000114149824 */ /* 0x100fe200078e0a17 */
[----:B------:R-:W-:Y:S01]  /*12d0*/  ISETP.GE.AND P1, PT, R35, RZ, PT ;  /* 0x000000ff2300720c */ /* 0x000fe20003f26270 */
[----:B------:R-:W-:Y:S01]  /*12e0*/  IMAD R4, R44, UR60, RZ ;  /* 0x0000003c2c047c24 */ /* 0x000fe2000f8e02ff */
[----:B------:R-:W-:Y:S01]  /*12f0*/  LOP3.LUT R21, R21, 0x40, RZ, 0xc0, !PT ;  /* 0x0000004015157812 */ /* 0x000fe200078ec0ff */
[----:B------:R-:W-:Y:S01]  /*1300*/  @!P6 IMAD.IADD R24, R24, 0x1, -R23 ;  /* 0x000000011818e824 */ /* 0x000fe200078e0a17 */
[----:B------:R-:W-:Y:S01]  /*1310*/  LOP3.LUT R2, R0, 0x7e, RZ, 0xc0, !PT ;  /* 0x0000007e00027812 */ /* 0x000fe200078ec0ff */
[----:B------:R-:W-:Y:S01]  /*1320*/  @!P3 IMAD.MOV R13, RZ, RZ, -R13 ;  /* 0x000000ffff0db224 */ /* 0x000fe200078e0a0d */
[----:B------:R-:W-:Y:S01]  /*1330*/  ISETP.GE.AND P3, PT, R36, RZ, PT ;  /* 0x000000ff2400720c */ /* 0x000fe20003f66270 */
[----:B------:R-:W-:Y:S01]  /*1340*/  @!P0 IMAD.MOV R16, RZ, RZ, -R16 ;  /* 0x000000ffff108224 */ /* 0x000fe200078e0a10 */
[----:B------:R-:W-:Y:S01]  /*1350*/  ISETP.NE.AND P0, PT, R33, RZ, PT ;  /* 0x000000ff2100720c */ /* 0x000fe20003f05270 */
[----:B------:R-:W-:Y:S01]  /*1360*/  @!P5 IMAD.IADD R22, R22, 0x1, -R23 ;  /* 0x000000011616d824 */ /* 0x000fe200078e0a17 */
[----:B------:R-:W-:Y:S01]  /*1370*/  ISETP.GE.AND P5, PT, R34, RZ, PT ;  /* 0x000000ff2200720c */ /* 0x000fe20003fa6270 */
[----:B------:R-:W-:Y:S01]  /*1380*/  @!P4 IMAD.MOV R24, RZ, RZ, -R24 ;  /* 0x000000ffff18c224 */ /* 0x000fe200078e0a18 */
[C---:B------:R-:W-:Y:S01]  /*1390*/  SEL R7, R6.reuse, R7, !P0 ;  /* 0x0000000706077207 */ /* 0x040fe20004000000 */
[C---:B------:R-:W-:Y:S01]  /*13a0*/  IMAD R0, R21.reuse, 0x100, R2 ;  /* 0x0000010015007824 */ /* 0x040fe200078e0202 */
[C---:B------:R-:W-:Y:S01]  /*13b0*/  SEL R9, R6.reuse, R9, !P0 ;  /* 0x0000000906097207 */ /* 0x040fe20004000000 */
[----:B------:R-:W-:Y:S01]  /*13c0*/  IMAD.MOV.U32 R23, RZ, RZ, R20 ;  /* 0x000000ffff177224 */ /* 0x000fe200078e0014 */
[C---:B------:R-:W-:Y:S01]  /*13d0*/  SEL R27, R6.reuse, R24, !P0 ;  /* 0x00000018061b7207 */ /* 0x040fe20004000000 */
[----:B------:R-:W-:Y:S01]  /*13e0*/  IMAD R2, R21, 0x20, R2 ;  /* 0x0000002015027824 */ /* 0x000fe200078e0202 */
[----:B------:R-:W0:Y:S01]  /*13f0*/  LDC R24, c[0x0][0x238] ;  /* 0x00008e00ff187b82 */ /* 0x000e220000000800 */
[----:B------:R-:W-:Y:S01]  /*1400*/  IMAD.MOV.U32 R21, RZ, RZ, R18 ;  /* 0x000000ffff157224 */ /* 0x000fe200078e0012 */
[C---:B------:R-:W-:Y:S01]  /*1410*/  SEL R5, R6.reuse, R5, !P0 ;  /* 0x0000000506057207 */ /* 0x040fe20004000000 */
[----:B------:R-:W-:Y:S01]  /*1420*/  IMAD.MOV.U32 R25, RZ, RZ, R22 ;  /* 0x000000ffff197224 */ /* 0x000fe200078e0016 */
[C---:B------:R-:W-:Y:S01]  /*1430*/  SEL R8, R6.reuse, R8, !P0 ;  /* 0x0000000806087207 */ /* 0x040fe20004000000 */
[----:B------:R-:W-:Y:S01]  /*1440*/  @!P1 IMAD.MOV R23, RZ, RZ, -R23 ;  /* 0x000000ffff179224 */ /* 0x000fe200078e0a17 */
[C---:B------:R-:W-:Y:S01]  /*1450*/  SEL R11, R6.reuse, R11, !P0 ;  /* 0x0000000b060b7207 */ /* 0x040fe20004000000 */
[----:B------:R-:W-:Y:S01]  /*1460*/  @!P2 IMAD.MOV R17, RZ, RZ, -R17 ;  /* 0x000000ffff11a224 */ /* 0x000fe200078e0a11 */
[----:B------:R-:W-:Y:S01]  /*1470*/  SEL R14, R6, R14, !P0 ;  /* 0x0000000e060e7207 */ /* 0x000fe20004000000 */
[----:B------:R-:W-:Y:S01]  /*1480*/  @!P3 IMAD.MOV R21, RZ, RZ, -R21 ;  /* 0x000000ffff15b224 */ /* 0x000fe200078e0a15 */
[----:B------:R-:W-:Y:S01]  /*1490*/  LEA R28, P6, R4, UR8, 0x1 ;  /* 0x00000008041c7c11 */ /* 0x000fe2000f8c08ff */
[----:B------:R-:W-:Y:S01]  /*14a0*/  @!P5 IMAD.MOV R25, RZ, RZ, -R25 ;  /* 0x000000ffff19d224 */ /* 0x000fe200078e0a19 */
[C---:B------:R-:W-:Y:S01]  /*14b0*/  SEL R10, R6.reuse, R10, !P0 ;  /* 0x0000000a060a7207 */ /* 0x040fe20004000000 */
[----:B------:R-:W-:Y:S01]  /*14c0*/  IMAD R7, R7, UR10, RZ ;  /* 0x0000000a07077c24 */ /* 0x000fe2000f8e02ff */
[C---:B------:R-:W-:Y:S01]  /*14d0*/  SEL R15, R6.reuse, R15, !P0 ;  /* 0x0000000f060f7207 */ /* 0x040fe20004000000 */
[----:B------:R-:W-:Y:S01]  /*14e0*/  IMAD R9, R9, UR10, RZ ;  /* 0x0000000a09097c24 */ /* 0x000fe2000f8e02ff */
[C---:B------:R-:W-:Y:S01]  /*14f0*/  SEL R12, R6.reuse, R12, !P0 ;  /* 0x0000000c060c7207 */ /* 0x040fe20004000000 */
[----:B------:R-:W-:Y:S01]  /*1500*/  IMAD R5, R5, UR10, RZ ;  /* 0x0000000a05057c24 */ /* 0x000fe2000f8e02ff */
[----:B------:R-:W-:Y:S01]  /*1510*/  SEL R22, R6, R23, !P0 ;  /* 0x0000001706167207 */ /* 0x000fe20004000000 */
[----:B------:R-:W-:Y:S01]  /*1520*/  IMAD R8, R8, UR10, RZ ;  /* 0x0000000a08087c24 */ /* 0x000fe2000f8e02ff */
[C---:B------:R-:W-:Y:S01]  /*1530*/  SEL R13, R6.reuse, R13, !P0 ;  /* 0x0000000d060d7207 */ /* 0x040fe20004000000 */
[----:B------:R-:W-:Y:S01]  /*1540*/  IMAD R11, R11, UR10, RZ ;  /* 0x0000000a0b0b7c24 */ /* 0x000fe2000f8e02ff */
[----:B------:R-:W-:Y:S01]  /*1550*/  SEL R16, R6, R16, !P0 ;  /* 0x0000001006107207 */ /* 0x000fe20004000000 */
[----:B------:R-:W-:Y:S01]  /*1560*/  IMAD R10, R10, UR10, RZ ;  /* 0x0000000a0a0a7c24 */ /* 0x000fe2000f8e02ff */
[C---:B------:R-:W-:Y:S01]  /*1570*/  SEL R18, R6.reuse, R17, !P0 ;  /* 0x0000001106127207 */ /* 0x040fe20004000000 */
[----:B------:R-:W-:Y:S01]  /*1580*/  IMAD R15, R15, UR10, RZ ;  /* 0x0000000a0f0f7c24 */ /* 0x000fe2000f8e02ff */
[C---:B------:R-:W-:Y:S01]  /*1590*/  SEL R20, R6.reuse, R21, !P0 ;  /* 0x0000001506147207 */ /* 0x040fe20004000000 */
[----:B------:R-:W-:Y:S01]  /*15a0*/  IMAD R13, R13, UR10, RZ ;  /* 0x0000000a0d0d7c24 */ /* 0x000fe2000f8e02ff */
[----:B------:R-:W-:Y:S01]  /*15b0*/  SEL R26, R6, R25, !P0 ;  /* 0x00000019061a7207 */ /* 0x000fe20004000000 */
[----:B------:R-:W-:Y:S01]  /*15c0*/  IMAD R6, R14, UR10, RZ ;  /* 0x0000000a0e067c24 */ /* 0x000fe2000f8e02ff */
[----:B------:R-:W-:Y:S01]  /*15d0*/  LEA.HI.X.SX32 R30, R4, UR9, 0x1, P6 ;  /* 0x00000009041e7c11 */ /* 0x000fe2000b0f0eff */
[----:B------:R-:W-:Y:S01]  /*15e0*/  IMAD R4, R12, UR10, RZ ;  /* 0x0000000a0c047c24 */ /* 0x000fe2000f8e02ff */
[-C--:B------:R-:W-:Y:S01]  /*15f0*/  LEA R40, P2, R7, R28.reuse, 0x1 ;  /* 0x0000001c07287211 */ /* 0x080fe200078408ff */
[----:B------:R-:W-:Y:S01]  /*1600*/  IMAD R25, R22, UR10, RZ ;  /* 0x0000000a16197c24 */ /* 0x000fe2000f8e02ff */
[-C--:B------:R-:W-:Y:S01]  /*1610*/  LEA R42, P1, R9, R28.reuse, 0x1 ;  /* 0x0000001c092a7211 */ /* 0x080fe200078208ff */
[----:B------:R-:W-:Y:S01]  /*1620*/  IMAD R17, R16, UR10, RZ ;  /* 0x0000000a10117c24 */ /* 0x000fe2000f8e02ff */
[-C--:B------:R-:W-:Y:S01]  /*1630*/  LEA R22, P3, R5, R28.reuse, 0x1 ;  /* 0x0000001c05167211 */ /* 0x080fe200078608ff */
[----:B------:R-:W-:Y:S01]  /*1640*/  IMAD R23, R20, UR10, RZ ;  /* 0x0000000a14177c24 */ /* 0x000fe2000f8e02ff */
[----:B------:R-:W-:Y:S01]  /*1650*/  LEA R44, P0, R8, R28, 0x1 ;  /* 0x0000001c082c7211 */ /* 0x000fe200078008ff */
[----:B------:R-:W-:Y:S01]  /*1660*/  IMAD R27, R27, UR10, RZ ;  /* 0x0000000a1b1b7c24 */ /* 0x000fe2000f8e02ff */
[----:B------:R-:W-:Y:S01]  /*1670*/  LEA.HI.X.SX32 R14, R7, R30, 0x1, P2 ;  /* 0x0000001e070e7211 */ /* 0x000fe200010f0eff */
[----:B------:R-:W-:Y:S01]  /*1680*/  IMAD R126, R3, UR5, RZ ;  /* 0x00000005037e7c24 */ /* 0x000fe2000f8e02ff */
[-C--:B------:R-:W-:Y:S01]  /*1690*/  LEA R46, P6, R11, R28.reuse, 0x1 ;  /* 0x0000001c0b2e7211 */ /* 0x080fe200078c08ff */
[----:B------:R-:W-:Y:S01]  /*16a0*/  IMAD R21, R18, UR10, RZ ;  /* 0x0000000a12157c24 */ /* 0x000fe2000f8e02ff */
[----:B------:R-:W-:Y:S01]  /*16b0*/  LEA R49, P2, R6, R28, 0x1 ;  /* 0x0000001c06317211 */ /* 0x000fe200078408ff */
[----:B------:R-:W-:Y:S01]  /*16c0*/  IMAD R26, R26, UR10, RZ ;  /* 0x0000000a1a1a7c24 */ /* 0x000fe2000f8e02ff */
[----:B------:R-:W-:Y:S01]  /*16d0*/  LEA.HI.X.SX32 R16, R9, R30, 0x1, P1 ;  /* 0x0000001e09107211 */ /* 0x000fe200008f0eff */
[----:B------:R-:W-:Y:S01]  /*16e0*/  ULDC.64 UR8, c[0x0][0x210] ;  /* 0x0000840000087ab9 */ /* 0x000fe20000000a00 */
[-C--:B------:R-:W-:Y:S01]  /*16f0*/  LEA R45, P4, R10, R28.reuse, 0x1 ;  /* 0x0000001c0a2d7211 */ /* 0x080fe200078808ff */
[C---:B0-----:R-:W-:Y:S01]  /*1700*/  IMAD R67, R24.reuse, 0xfe, RZ ;  /* 0x000000fe18437824 */ /* 0x041fe200078e02ff */
[-C--:B------:R-:W-:Y:S01]  /*1710*/  LEA R50, P1, R15, R28.reuse, 0x1 ;  /* 0x0000001c0f327211 */ /* 0x080fe200078208ff */
[----:B------:R-:W-:Y:S01]  /*1720*/  IMAD R69, R24, 0xfa, RZ ;  /* 0x000000fa18457824 */ /* 0x000fe200078e02ff */
[----:B------:R-:W-:Y:S01]  /*1730*/  LEA R47, P5, R4, R28, 0x1 ;  /* 0x0000001c042f7211 */ /* 0x000fe200078a08ff */
[C---:B------:R-:W-:Y:S01]  /*1740*/  IMAD R71, R24.reuse, 0xf6, RZ ;  /* 0x000000f618477824 */ /* 0x040fe200078e02ff */
[----:B------:R-:W-:Y:S01]  /*1750*/  LEA.HI.X.SX32 R12, R5, R30, 0x1, P3 ;  /* 0x0000001e050c7211 */ /* 0x000fe200018f0eff */
[C---:B------:R-:W-:Y:S01]  /*1760*/  IMAD R73, R24.reuse, 0xf2, RZ ;  /* 0x000000f218497824 */ /* 0x040fe200078e02ff */
[----:B------:R-:W-:Y:S01]  /*1770*/  LEA R48, P3, R13, R28, 0x1 ;  /* 0x0000001c0d307211 */ /* 0x000fe200078608ff */
[----:B------:R-:W-:Y:S01]  /*1780*/  IMAD R77, R24, 0xea, RZ ;  /* 0x000000ea184d7824 */ /* 0x000fe200078e02ff */
[----:B------:R-:W-:Y:S01]  /*1790*/  LEA.HI.X.SX32 R18, R8, R30, 0x1, P0 ;  /* 0x0000001e08127211 */ /* 0x000fe200000f0eff */
[C---:B------:R-:W-:Y:S01]  /*17a0*/  IMAD R220, R24.reuse, 0x7f, RZ ;  /* 0x0000007f18dc7824 */ /* 0x040fe200078e02ff */
[----:B------:R-:W-:Y:S01]  /*17b0*/  LEA R61, P0, R17, R28, 0x1 ;  /* 0x0000001c113d7211 */ /* 0x000fe200078008ff */
[C---:B------:R-:W-:Y:S01]  /*17c0*/  IMAD R75, R24.reuse, 0xee, RZ ;  /* 0x000000ee184b7824 */ /* 0x040fe200078e02ff */
[-C--:B------:R-:W-:Y:S01]  /*17d0*/  LEA.HI.X.SX32 R3, R11, R30.reuse, 0x1, P6 ;  /* 0x0000001e0b037211 */ /* 0x080fe200030f0eff */
[----:B------:R-:W-:Y:S01]  /*17e0*/  IMAD R79, R24, 0xe6, RZ ;  /* 0x000000e6184f7824 */ /* 0x000fe200078e02ff */
[-C--:B------:R-:W-:Y:S01]  /*17f0*/  LEA.HI.X.SX32 R6, R6, R30.reuse, 0x1, P2 ;  /* 0x0000001e06067211 */ /* 0x080fe200010f0eff */
[----:B------:R-:W-:Y:S01]  /*1800*/  IMAD R80, R24, 0xe2, RZ ;  /* 0x000000e218507824 */ /* 0x000fe200078e02ff */
[----:B------:R-:W-:Y:S01]  /*1810*/  LEA.HI.X.SX32 R20, R10, R30, 0x1, P4 ;  /* 0x0000001e0a147211 */ /* 0x000fe200020f0eff */
[C---:B------:R-:W-:Y:S01]  /*1820*/  IMAD R43, R24.reuse, 0x7b, RZ ;  /* 0x0000007b182b7824 */ /* 0x040fe200078e02ff */
[-C--:B------:R-:W-:Y:S01]  /*1830*/  LEA R63, P6, R23, R28.reuse, 0x1 ;  /* 0x0000001c173f7211 */ /* 0x080fe200078c08ff */
[C---:B------:R-:W-:Y:S01]  /*1840*/  IMAD R81, R24.reuse, 0xde, RZ ;  /* 0x000000de18517824 */ /* 0x040fe200078e02ff */
[----:B------:R-:W-:Y:S01]  /*1850*/  LEA R99, P2, R27, R28, 0x1 ;  /* 0x0000001c1b637211 */ /* 0x000fe200078408ff */
[C---:B------:R-:W-:Y:S01]  /*1860*/  IMAD R91, R24.reuse, 0x79, RZ ;  /* 0x00000079185b7824 */ /* 0x040fe200078e02ff */
[----:B------:R-:W-:Y:S01]  /*1870*/  LEA.HI.X.SX32 R7, R15, R30, 0x1, P1 ;  /* 0x0000001e0f077211 */ /* 0x000fe200008f0eff */
[C---:B------:R-:W-:Y:S01]  /*1880*/  IMAD R92, R24.reuse, 0x75, RZ ;  /* 0x00000075185c7824 */ /* 0x040fe200078e02ff */
[----:B------:R-:W-:Y:S01]  /*1890*/  LEA R97, P4, R21, R28, 0x1 ;  /* 0x0000001c15617211 */ /* 0x000fe200078808ff */
[----:B------:R-:W-:Y:S01]  /*18a0*/  IMAD R82, R24, 0xda, RZ ;  /* 0x000000da18527824 */ /* 0x000fe200078e02ff */
[----:B------:R-:W-:Y:S01]  /*18b0*/  LEA.HI.X.SX32 R4, R4, R30, 0x1, P5 ;  /* 0x0000001e04047211 */ /* 0x000fe200028f0eff */
[----:B------:R-:W-:Y:S01]  /*18c0*/  IMAD R110, R24, 0x77, RZ ;  /* 0x00000077186e7824 */ /* 0x000fe200078e02ff */
[----:B------:R-:W-:Y:S01]  /*18d0*/  LEA R108, P1, R126, UR8, 0x1 ;  /* 0x000000087e6c7c11 */ /* 0x000fe2000f8208ff */
[C---:B------:R-:W-:Y:S01]  /*18e0*/  IMAD R118, R24.reuse, 0x73, RZ ;  /* 0x0000007318767824 */ /* 0x040fe200078e02ff */
[----:B------:R-:W-:Y:S01]  /*18f0*/  LEA R114, P5, R25, R28, 0x1 ;  /* 0x0000001c19727211 */ /* 0x000fe200078a08ff */
[C---:B------:R-:W-:Y:S01]  /*1900*/  IMAD R83, R24.reuse, 0xd6, RZ ;  /* 0x000000d618537824 */ /* 0x040fe200078e02ff */
[----:B------:R-:W-:Y:S01]  /*1910*/  LEA.HI.X.SX32 R5, R13, R30, 0x1, P3 ;  /* 0x0000001e0d057211 */ /* 0x000fe200018f0eff */
[----:B------:R-:W-:Y:S01]  /*1920*/  IMAD R85, R24, 0xce, RZ ;  /* 0x000000ce18557824 */ /* 0x000fe200078e02ff */
[----:B------:R-:W-:Y:S01]  /*1930*/  LEA R65, P3, R26, R28, 0x1 ;  /* 0x0000001c1a417211 */ /* 0x000fe200078608ff */
[C---:B------:R-:W-:Y:S01]  /*1940*/  IMAD R93, R24.reuse, 0x71, RZ ;  /* 0x00000071185d7824 */ /* 0x040fe200078e02ff */
[-C--:B------:R-:W-:Y:S01]  /*1950*/  LEA.HI.X.SX32 R8, R17, R30.reuse, 0x1, P0 ;  /* 0x0000001e11087211 */ /* 0x080fe200000f0eff */
[C---:B------:R-:W-:Y:S01]  /*1960*/  IMAD R84, R24.reuse, 0xd2, RZ ;  /* 0x000000d218547824 */ /* 0x040fe200078e02ff */
[----:B------:R-:W-:Y:S01]  /*1970*/  SHF.R.S32.HI R19, RZ, 0x7, R19 ;  /* 0x00000007ff137819 */ /* 0x000fe20000011413 */
[C---:B------:R-:W-:Y:S01]  /*1980*/  IMAD R86, R24.reuse, 0xca, RZ ;  /* 0x000000ca18567824 */ /* 0x040fe200078e02ff */
[-C--:B------:R-:W-:Y:S01]  /*1990*/  LEA.HI.X.SX32 R11, R23, R30.reuse, 0x1, P6 ;  /* 0x0000001e170b7211 */ /* 0x080fe200030f0eff */
[C---:B------:R-:W-:Y:S01]  /*19a0*/  IMAD R23, R24.reuse, 0x7d, RZ ;  /* 0x0000007d18177824 */ /* 0x040fe200078e02ff */
[-C--:B------:R-:W-:Y:S01]  /*19b0*/  LEA.HI.X.SX32 R17, R27, R30.reuse, 0x1, P2 ;  /* 0x0000001e1b117211 */ /* 0x080fe200010f0eff */
[----:B------:R0:W-:Y:S01]  /*19c0*/  STL [R1+0x2f8], R19 ;  /* 0x0002f81301007387 */ /* 0x0001e20000100800 */
[----:B------:R-:W-:Y:S01]  /*19d0*/  LEA.HI.X.SX32 R9, R21, R30, 0x1, P4 ;  /* 0x0000001e15097211 */ /* 0x000fe200020f0eff */
[----:B------:R-:W-:Y:S01]  /*19e0*/  IMAD R111, R24, 0x6f, RZ ;  /* 0x0000006f186f7824 */ /* 0x000fe200078e02ff */
[----:B------:R-:W-:Y:S01]  /*19f0*/  LEA.HI.X.SX32 R126, R126, UR9, 0x1, P1 ;  /* 0x000000097e7e7c11 */ /* 0x000fe200088f0eff */
[C---:B------:R-:W-:Y:S01]  /*1a00*/  IMAD R87, R24.reuse, 0xc6, RZ ;  /* 0x000000c618577824 */ /* 0x040fe200078e02ff */
[----:B------:R-:W-:Y:S01]  /*1a10*/  IADD3 R67, P2, R67, R108, RZ ;  /* 0x0000006c43437210 */ /* 0x000fe20007f5e0ff */
[C---:B------:R-:W-:Y:S01]  /*1a20*/  IMAD R94, R24.reuse, 0x6d, RZ ;  /* 0x0000006d185e7824 */ /* 0x040fe200078e02ff */
[----:B------:R-:W-:Y:S01]  /*1a30*/  LEA.HI.X.SX32 R13, R25, R30, 0x1, P5 ;  /* 0x0000001e190d7211 */ /* 0x000fe200028f0eff */
[C---:B------:R-:W-:Y:S01]  /*1a40*/  IMAD R88, R24.reuse, 0xc2, RZ ;  /* 0x000000c218587824 */ /* 0x040fe200078e02ff */
[----:B------:R-:W-:Y:S01]  /*1a50*/  IADD3 R69, P4, R69, R108, RZ ;  /* 0x0000006c45457210 */ /* 0x000fe20007f9e0ff */
[----:B------:R-:W-:Y:S01]  /*1a60*/  IMAD R121, R24, 0x6b, RZ ;  /* 0x0000006b18797824 */ /* 0x000fe200078e02ff */
[----:B------:R-:W-:Y:S01]  /*1a70*/  LEA.HI.X.SX32 R15, R26, R30, 0x1, P3 ;  /* 0x0000001e1a0f7211 */ /* 0x000fe200018f0eff */
[C---:B------:R-:W-:Y:S01]  /*1a80*/  IMAD R112, R24.reuse, 0x67, RZ ;  /* 0x0000006718707824 */ /* 0x040fe200078e02ff */
[-C--:B------:R-:W-:Y:S01]  /*1a90*/  IADD3 R71, P5, R71, R108.reuse, RZ ;  /* 0x0000006c47477210 */ /* 0x080fe20007fbe0ff */
[C---:B------:R-:W-:Y:S01]  /*1aa0*/  IMAD R89, R24.reuse, 0xbe, RZ ;  /* 0x000000be18597824 */ /* 0x040fe200078e02ff */
[-C--:B------:R-:W-:Y:S01]  /*1ab0*/  IADD3 R73, P6, R73, R108.reuse, RZ ;  /* 0x0000006c49497210 */ /* 0x080fe20007fde0ff */
[C---:B------:R-:W-:Y:S01]  /*1ac0*/  IMAD R95, R24.reuse, 0x69, RZ ;  /* 0x00000069185f7824 */ /* 0x040fe200078e02ff */
[-C--:B------:R-:W-:Y:S01]  /*1ad0*/  IADD3 R77, P3, R77, R108.reuse, RZ ;  /* 0x0000006c4d4d7210 */ /* 0x080fe20007f7e0ff */
[C---:B------:R-:W-:Y:S01]  /*1ae0*/  IMAD R96, R24.reuse, 0x65, RZ ;  /* 0x0000006518607824 */ /* 0x040fe200078e02ff */
[-C--:B------:R-:W-:Y:S01]  /*1af0*/  IADD3 R75, P0, R75, R108.reuse, RZ ;  /* 0x0000006c4b4b7210 */ /* 0x080fe20007f1e0ff */
[C---:B------:R-:W-:Y:S01]  /*1b00*/  IMAD R90, R24.reuse, 0xba, RZ ;  /* 0x000000ba185a7824 */ /* 0x040fe200078e02ff */
[----:B------:R-:W-:Y:S01]  /*1b10*/  IADD3 R79, P1, R79, R108, RZ ;  /* 0x0000006c4f4f7210 */ /* 0x000fe20007f3e0ff */
[----:B------:R-:W-:Y:S01]  /*1b20*/  IMAD R218, R24, 0xb2, RZ ;  /* 0x000000b218da7824 */ /* 0x000fe200078e02ff */
[----:B0-----:R-:W-:Y:S01]  /*1b30*/  LEA.HI.X.SX32 R19, R220, R126, 0x1, P2 ;  /* 0x0000007edc137211 */ /* 0x001fe200010f0eff */
[----:B------:R-:W-:Y:S01]  /*1b40*/  IMAD R120, R24, 0x63, RZ ;  /* 0x0000006318787824 */ /* 0x000fe200078e02ff */
[----:B------:R-:W-:Y:S01]  /*1b50*/  IADD3 R80, P2, R80, R108, RZ ;  /* 0x0000006c50507210 */ /* 0x000fe20007f5e0ff */
[C---:B------:R-:W-:Y:S01]  /*1b60*/  IMAD R248, R24.reuse, 0xb6, RZ ;  /* 0x000000b618f87824 */ /* 0x040fe200078e02ff */
[----:B------:R-:W-:Y:S01]  /*1b70*/  LEA.HI.X.SX32 R23, R23, R126, 0x1, P4 ;  /* 0x0000007e17177211 */ /* 0x000fe200020f0eff */
[C---:B------:R-:W-:Y:S01]  /*1b80*/  IMAD R216, R24.reuse, 0xae, RZ ;  /* 0x000000ae18d87824 */ /* 0x040fe200078e02ff */
[----:B------:R-:W-:Y:S01]  /*1b90*/  IADD3 R81, P4, R81, R108, RZ ;  /* 0x0000006c51517210 */ /* 0x000fe20007f9e0ff */
[C---:B------:R-:W-:Y:S01]  /*1ba0*/  IMAD R98, R24.reuse, 0x61, RZ ;  /* 0x0000006118627824 */ /* 0x040fe200078e02ff */
[----:B------:R-:W-:Y:S01]  /*1bb0*/  LEA.HI.X.SX32 R43, R43, R126, 0x1, P5 ;  /* 0x0000007e2b2b7211 */ /* 0x000fe200028f0eff */
[----:B------:R-:W-:Y:S01]  /*1bc0*/  IMAD R214, R24, 0xaa, RZ ;  /* 0x000000aa18d67824 */ /* 0x000fe200078e02ff */
[----:B------:R-:W-:Y:S01]  /*1bd0*/  IADD3 R82, P5, R82, R108, RZ ;  /* 0x0000006c52527210 */ /* 0x000fe20007fbe0ff */
[C---:B------:R-:W-:Y:S01]  /*1be0*/  IMAD R113, R24.reuse, 0x5f, RZ ;  /* 0x0000005f18717824 */ /* 0x040fe200078e02ff */
[-C--:B------:R-:W-:Y:S01]  /*1bf0*/  LEA.HI.X.SX32 R91, R91, R126.reuse, 0x1, P6 ;  /* 0x0000007e5b5b7211 */ /* 0x080fe200030f0eff */
[----:B------:R-:W-:Y:S01]  /*1c00*/  IMAD R212, R24, 0xa6, RZ ;  /* 0x000000a618d47824 */ /* 0x000fe200078e02ff */
[----:B------:R-:W-:Y:S01]  /*1c10*/  LEA.HI.X.SX32 R92, R92, R126, 0x1, P3 ;  /* 0x0000007e5c5c7211 */ /* 0x000fe200018f0eff */
[C---:B------:R-:W-:Y:S01]  /*1c20*/  IMAD R100, R24.reuse, 0x5d, RZ ;  /* 0x0000005d18647824 */ /* 0x040fe200078e02ff */
[----:B------:R-:W-:Y:S01]  /*1c30*/  IADD3 R83, P6, R83, R108, RZ ;  /* 0x0000006c53537210 */ /* 0x000fe20007fde0ff */
[----:B------:R-:W-:Y:S01]  /*1c40*/  IMAD R210, R24, 0xa2, RZ ;  /* 0x000000a218d27824 */ /* 0x000fe200078e02ff */
[----:B------:R-:W-:Y:S01]  /*1c50*/  LEA.HI.X.SX32 R110, R110, R126, 0x1, P0 ;  /* 0x0000007e6e6e7211 */ /* 0x000fe200000f0eff */
[C---:B------:R-:W-:Y:S01]  /*1c60*/  IMAD R241, R24.reuse, 0x5b, RZ ;  /* 0x0000005b18f17824 */ /* 0x040fe200078e02ff */
[----:B------:R-:W-:Y:S01]  /*1c70*/  IADD3 R85, P3, R85, R108, RZ ;  /* 0x0000006c55557210 */ /* 0x000fe20007f7e0ff */
[----:B------:R-:W-:Y:S01]  /*1c80*/  IMAD R208, R24, 0x9e, RZ ;  /* 0x0000009e18d07824 */ /* 0x000fe200078e02ff */
[----:B------:R-:W-:Y:S01]  /*1c90*/  LEA.HI.X.SX32 R118, R118, R126, 0x1, P1 ;  /* 0x0000007e76767211 */ /* 0x000fe200008f0eff */
[----:B------:R-:W-:Y:S01]  /*1ca0*/  IMAD R206, R24, 0x9a, RZ ;  /* 0x0000009a18ce7824 */ /* 0x000fe200078e02ff */
[-C--:B------:R-:W-:Y:S01]  /*1cb0*/  IADD3 R84, P0, R84, R108.reuse, RZ ;  /* 0x0000006c54547210 */ /* 0x080fe20007f1e0ff */
        /* <DEDUP_REMOVED lines=10> */
[----:B------:R-:W-:Y:S01]  /*1d60*/  IMAD R64, R24, 0x8e, RZ ;  /* 0x0000008e18407824 */ /* 0x000fe200078e02ff */
[----:B------:R-:W-:Y:S01]  /*1d70*/  LEA.HI.X.SX32 R94, R94, R126, 0x1, P5 ;  /* 0x0000007e5e5e7211 */ /* 0x000fe200028f0eff */
[C---:B------:R-:W-:Y:S01]  /*1d80*/  IMAD R60, R24.reuse, 0x53, RZ ;  /* 0x00000053183c7824 */ /* 0x040fe200078e02ff */
[----:B------:R-:W-:Y:S01]  /*1d90*/  IADD3 R89, P5, R89, R108, RZ ;  /* 0x0000006c59597210 */ /* 0x000fe20007fbe0ff */
[C---:B------:R-:W-:Y:S01]  /*1da0*/  IMAD R58, R24.reuse, 0x8a, RZ ;  /* 0x0000008a183a7824 */ /* 0x040fe200078e02ff */
[-C--:B------:R-:W-:Y:S01]  /*1db0*/  LEA.HI.X.SX32 R121, R121, R126.reuse, 0x1, P6 ;  /* 0x0000007e79797211 */ /* 0x080fe200030f0eff */
[----:B------:R-:W-:Y:S01]  /*1dc0*/  IMAD R56, R24, 0x51, RZ ;  /* 0x0000005118387824 */ /* 0x000fe200078e02ff */
[----:B------:R-:W-:Y:S01]  /*1dd0*/  LEA.HI.X.SX32 R112, R112, R126, 0x1, P3 ;  /* 0x0000007e70707211 */ /* 0x000fe200018f0eff */
[----:B------:R-:W-:Y:S01]  /*1de0*/  IMAD R54, R24, 0x86, RZ ;  /* 0x0000008618367824 */ /* 0x000fe200078e02ff */
[----:B------:R-:W-:Y:S01]  /*1df0*/  IADD3 R90, P6, R90, R108, RZ ;  /* 0x0000006c5a5a7210 */ /* 0x000fe20007fde0ff */
[C---:B------:R-:W-:Y:S01]  /*1e00*/  IMAD R251, R24.reuse, 0x4f, RZ ;  /* 0x0000004f18fb7824 */ /* 0x040fe200078e02ff */
[----:B------:R-:W-:Y:S01]  /*1e10*/  LEA.HI.X.SX32 R95, R95, R126, 0x1, P0 ;  /* 0x0000007e5f5f7211 */ /* 0x000fe200000f0eff */
[----:B------:R-:W-:Y:S01]  /*1e20*/  IMAD R249, R24, 0x82, RZ ;  /* 0x0000008218f97824 */ /* 0x000fe200078e02ff */
[----:B------:R-:W-:Y:S01]  /*1e30*/  IADD3 R218, P3, R218, R108, RZ ;  /* 0x0000006cdada7210 */ /* 0x000fe20007f7e0ff */
[----:B------:R-:W-:Y:S01]  /*1e40*/  IMAD R247, R24, 0x4d, RZ ;  /* 0x0000004d18f77824 */ /* 0x000fe200078e02ff */
[----:B------:R-:W-:Y:S01]  /*1e50*/  LEA.HI.X.SX32 R96, R96, R126, 0x1, P1 ;  /* 0x0000007e60607211 */ /* 0x000fe200008f0eff */
[----:B------:R-:W-:Y:S01]  /*1e60*/  IMAD R243, R24, 0x4b, RZ ;  /* 0x0000004b18f37824 */ /* 0x000fe200078e02ff */
[-C--:B------:R-:W-:Y:S01]  /*1e70*/  IADD3 R248, P0, R248, R108.reuse, RZ ;  /* 0x0000006cf8f87210 */ /* 0x080fe20007f1e0ff */
[----:B------:R-:W-:Y:S01]  /*1e80*/  STL [R1+0x10], R218 ;  /* 0x000010da01007387 */ /* 0x000fe20000100800 */
[----:B------:R-:W-:Y:S01]  /*1e90*/  IADD3 R216, P1, R216, R108, RZ ;  /* 0x0000006cd8d87210 */ /* 0x000fe20007f3e0ff */
[----:B------:R-:W-:Y:S01]  /*1ea0*/  IMAD R239, R24, 0x49, RZ ;  /* 0x0000004918ef7824 */ /* 0x000fe200078e02ff */
[----:B------:R-:W-:Y:S01]  /*1eb0*/  LEA.HI.X.SX32 R120, R120, R126, 0x1, P2 ;  /* 0x0000007e78787211 */ /* 0x000fe200010f0eff */
[----:B------:R-:W-:Y:S01]  /*1ec0*/  IMAD R237, R24, 0x47, RZ ;  /* 0x0000004718ed7824 */ /* 0x000fe200078e02ff */
[----:B------:R-:W-:Y:S01]  /*1ed0*/  IADD3 R214, P2, R214, R108, RZ ;  /* 0x0000006cd6d67210 */ /* 0x000fe20007f5e0ff */
[----:B------:R-:W-:Y:S01]  /*1ee0*/  STL [R1+0x20], R216 ;  /* 0x000020d801007387 */ /* 0x000fe20000100800 */
        /* <DEDUP_REMOVED lines=36> */
[C---:B------:R-:W-:Y:S01]  /*2130*/  IMAD R223, R24.reuse, 0x3d, RZ ;  /* 0x0000003d18df7824 */ /* 0x040fe200078e02ff */
[----:B------:R-:W-:Y:S01]  /*2140*/  UIADD3 UR5, UR4, 0x8000, URZ ;  /* 0x0000800004057890 */ /* 0x000fe2000fffe03f */
[C---:B------:R-:W-:Y:S01]  /*2150*/  IMAD R125, R24.reuse, 0xec, RZ ;  /* 0x000000ec187d7824 */ /* 0x040fe200078e02ff */
[----:B------:R-:W-:Y:S01]  /*2160*/  STL [R1+0x2c], R116 ;  /* 0x00002c7401007387 */ /* 0x000fe20000100800 */
[C---:B------:R-:W-:Y:S01]  /*2170*/  IMAD R215, R24.reuse, 0x72, RZ ;  /* 0x0000007218d77824 */ /* 0x040fe200078e02ff */
[----:B------:R-:W-:Y:S01]  /*2180*/  USHF.R.U32.HI UR5, URZ, 0x4, UR5 ;  /* 0x000000043f057899 */ /* 0x000fe20008011605 */
[C---:B------:R-:W-:Y:S01]  /*2190*/  IMAD R219, R24.reuse, 0x3b, RZ ;  /* 0x0000003b18db7824 */ /* 0x040fe200078e02ff */
[----:B------:R-:W-:Y:S01]  /*21a0*/  STL [R1+0xa0], R64 ;  /* 0x0000a04001007387 */ /* 0x000fe20000100800 */
[C---:B------:R-:W-:Y:S01]  /*21b0*/  IMAD R235, R24.reuse, 0xe4, RZ ;  /* 0x000000e418eb7824 */ /* 0x040fe200078e02ff */
[----:B------:R-:W-:Y:S01]  /*21c0*/  UMOV UR8, URZ ;  /* 0x0000003f00087c82 */ /* 0x000fe20008000000 */
[C---:B------:R-:W-:Y:S01]  /*21d0*/  IMAD R209, R24.reuse, 0x6e, RZ ;  /* 0x0000006e18d17824 */ /* 0x040fe200078e02ff */
[----:B------:R-:W-:Y:S01]  /*21e0*/  STL [R1+0x3c], R60 ;  /* 0x00003c3c01007387 */ /* 0x000fe20000100800 */
[C---:B------:R-:W-:Y:S01]  /*21f0*/  IMAD R213, R24.reuse, 0x39, RZ ;  /* 0x0000003918d57824 */ /* 0x040fe200078e02ff */
[----:B------:R-:W-:Y:S01]  /*2200*/  USGXT.U32 UR38, UR5, 0xe ;  /* 0x0000000e0526789a */ /* 0x000fe20008000000 */
[C---:B------:R-:W-:Y:S01]  /*2210*/  IMAD R123, R24.reuse, 0xdc, RZ ;  /* 0x000000dc187b7824 */ /* 0x040fe200078e02ff */
[----:B------:R0:W-:Y:S01]  /*2220*/  STL [R1+0xb0], R58 ;  /* 0x0000b03a01007387 */ /* 0x0001e20000100800 */
[C---:B------:R-:W-:Y:S01]  /*2230*/  IMAD R211, R24.reuse, 0xb4, RZ ;  /* 0x000000b418d37824 */ /* 0x040fe200078e02ff */
[----:B------:R-:W-:Y:S01]  /*2240*/  USHF.L.U32 UR60, UR60, 0x7, URZ ;  /* 0x000000073c3c7899 */ /* 0x000fe2000800063f */
[C---:B------:R-:W-:Y:S01]  /*2250*/  IMAD R203, R24.reuse, 0x6a, RZ ;  /* 0x0000006a18cb7824 */ /* 0x040fe200078e02ff */
[----:B------:R1:W-:Y:S01]  /*2260*/  STL [R1+0x4c], R56 ;  /* 0x00004c3801007387 */ /* 0x0003e20000100800 */
[C---:B------:R-:W-:Y:S01]  /*2270*/  IMAD R207, R24.reuse, 0x37, RZ ;  /* 0x0000003718cf7824 */ /* 0x040fe200078e02ff */
[----:B------:R-:W-:Y:S01]  /*2280*/  UIADD3.X UR12, UR8, 0x40000040, URZ, UP0, !UPT ;  /* 0x40000040080c7890 */ /* 0x000fe200087fe43f */
[C---:B------:R-:W-:Y:S01]  /*2290*/  IMAD R117, R24.reuse, 0xd4, RZ ;  /* 0x000000d418757824 */ /* 0x040fe200078e02ff */
[----:B------:R2:W-:Y:S01]  /*22a0*/  STL [R1+0xc0], R54 ;  /* 0x0000c03601007387 */ /* 0x0005e20000100800 */
[C---:B------:R-:W-:Y:S01]  /*22b0*/  IMAD R205, R24.reuse, 0xac, RZ ;  /* 0x000000ac18cd7824 */ /* 0x040fe200078e02ff */
[----:B0-----:R-:W-:Y:S01]  /*22c0*/  LEA.HI.X.SX32 R58, R251, R126, 0x1, P6 ;  /* 0x0000007efb3a7211 */ /* 0x001fe200030f0eff */
[C---:B------:R-:W-:Y:S01]  /*22d0*/  IMAD R68, R24.reuse, 0x66, RZ ;  /* 0x0000006618447824 */ /* 0x040fe200078e02ff */
[----:B------:R-:W-:Y:S01]  /*22e0*/  UIADD3 UR14, UP0, UR38, 0x2, URZ ;  /* 0x00000002260e7890 */ /* 0x000fe2000ff1e03f */
[C---:B------:R-:W-:Y:S01]  /*22f0*/  IMAD R200, R24.reuse, 0x35, RZ ;  /* 0x0000003518c87824 */ /* 0x040fe200078e02ff */
[----:B-1----:R-:W-:Y:S01]  /*2300*/  IADD3 R56, P6, R249, R108, RZ ;  /* 0x0000006cf9387210 */ /* 0x002fe20007fde0ff */
[----:B------:R0:W-:Y:S01]  /*2310*/  STL [R1+0x5c], R58 ;  /* 0x00005c3a01007387 */ /* 0x0001e20000100800 */
[C---:B------:R-:W-:Y:S01]  /*2320*/  IMAD R127, R24.reuse, 0xcc, RZ ;  /* 0x000000cc187f7824 */ /* 0x040fe200078e02ff */
[----:B------:R-:W-:Y:S01]  /*2330*/  UMOV UR9, URZ ;  /* 0x0000003f00097c82 */ /* 0x000fe20008000000 */
[----:B--2---:R-:W-:Y:S01]  /*2340*/  LEA.HI.X.SX32 R54, R247, R126, 0x1, P0 ;  /* 0x0000007ef7367211 */ /* 0x004fe200000f0eff */
[----:B------:R1:W-:Y:S01]  /*2350*/  STL [R1+0xd0], R56 ;  /* 0x0000d03801007387 */ /* 0x0003e20000100800 */
[----:B------:R-:W-:Y:S01]  /*2360*/  IADD3 R122, P0, R245, R108, RZ ;  /* 0x0000006cf57a7210 */ /* 0x000fe20007f1e0ff */
[C---:B------:R-:W-:Y:S01]  /*2370*/  IMAD R199, R24.reuse, 0xa4, RZ ;  /* 0x000000a418c77824 */ /* 0x040fe200078e02ff */
[----:B------:R-:W-:Y:S01]  /*2380*/  USHF.R.S32.HI UR10, URZ, 0x1f, UR60 ;  /* 0x0000001f3f0a7899 */ /* 0x000fe2000801143c */
[----:B------:R2:W-:Y:S01]  /*2390*/  STL [R1+0x6c], R54 ;  /* 0x00006c3601007387 */ /* 0x0005e20000100800 */
[C---:B------:R-:W-:Y:S01]  /*23a0*/  IMAD R119, R24.reuse, 0xc4, RZ ;  /* 0x000000c418777824 */ /* 0x040fe200078e02ff */
[-C--:B0-----:R-:W-:Y:S01]  /*23b0*/  LEA.HI.X.SX32 R58, R231, R126.reuse, 0x1, P5 ;  /* 0x0000007ee73a7211 */ /* 0x081fe200028f0eff */
[C---:B------:R-:W-:Y:S01]  /*23c0*/  IMAD R72, R24.reuse, 0x62, RZ ;  /* 0x0000006218487824 */ /* 0x040fe200078e02ff */
[----:B------:R-:W-:Y:S01]  /*23d0*/  UIADD3.X UR15, UR9, 0x40000040, URZ, UP0, !UPT ;  /* 0x40000040090f7890 */ /* 0x000fe200087fe43f */
[C---:B------:R-:W-:Y:S01]  /*23e0*/  IMAD R197, R24.reuse, 0x33, RZ ;  /* 0x0000003318c57824 */ /* 0x040fe200078e02ff */
[----:B-1----:R-:W-:Y:S01]  /*23f0*/  LEA.HI.X.SX32 R56, R243, R126, 0x1, P3 ;  /* 0x0000007ef3387211 */ /* 0x002fe200018f0eff */
[C---:B------:R-:W-:Y:S01]  /*2400*/  IMAD R196, R24.reuse, 0x9c, RZ ;  /* 0x0000009c18c47824 */ /* 0x040fe200078e02ff */
[----:B------:R-:W-:Y:S01]  /*2410*/  IADD3 R115, P3, R115, R108, RZ ;  /* 0x0000006c73737210 */ /* 0x000fe20007f7e0ff */
[C---:B------:R-:W-:Y:S01]  /*2420*/  IMAD R76, R24.reuse, 0x5e, RZ ;  /* 0x0000005e184c7824 */ /* 0x040fe200078e02ff */
[----:B--2---:R-:W-:Y:S01]  /*2430*/  LEA.HI.X.SX32 R54, R239, R126, 0x1, P1 ;  /* 0x0000007eef367211 */ /* 0x004fe200008f0eff */
[----:B------:R0:W-:Y:S01]  /*2440*/  STL [R1+0x7c], R56 ;  /* 0x00007c3801007387 */ /* 0x0001e20000100800 */
[----:B------:R-:W-:Y:S01]  /*2450*/  IADD3 R125, P1, R125, R108, RZ ;  /* 0x0000006c7d7d7210 */ /* 0x000fe20007f3e0ff */
[C---:B------:R-:W-:Y:S01]  /*2460*/  IMAD R194, R24.reuse, 0x31, RZ ;  /* 0x0000003118c27824 */ /* 0x040fe200078e02ff */
[----:B------:R-:W-:Y:S01]  /*2470*/  USHF.L.U32 UR5, UR60, 0x1, URZ ;  /* 0x000000013c057899 */ /* 0x000fe2000800063f */
[----:B------:R1:W-:Y:S01]  /*2480*/  STL [R1+0x8c], R54 ;  /* 0x00008c3601007387 */ /* 0x0003e20000100800 */
[C---:B------:R-:W-:Y:S01]  /*2490*/  IMAD R217, R24.reuse, 0xbc, RZ ;  /* 0x000000bc18d97824 */ /* 0x040fe200078e02ff */
[----:B------:R-:W-:Y:S01]  /*24a0*/  UMOV UR8, UR11 ;  /* 0x0000000b00087c82 */ /* 0x000fe20008000000 */
[C---:B------:R-:W-:Y:S01]  /*24b0*/  IMAD R193, R24.reuse, 0x94, RZ ;  /* 0x0000009418c17824 */ /* 0x040fe200078e02ff */
[----:B------:R-:W-:Y:S01]  /*24c0*/  UMOV UR9, UR12 ;  /* 0x0000000c00097c82 */ /* 0x000fe20008000000 */
[C---:B------:R-:W-:Y:S01]  /*24d0*/  IMAD R189, R24.reuse, 0x5a, RZ ;  /* 0x0000005a18bd7824 */ /* 0x040fe200078e02ff */
[----:B0-----:R-:W-:Y:S01]  /*24e0*/  LEA.HI.X.SX32 R56, R237, R126, 0x1, P2 ;  /* 0x0000007eed387211 */ /* 0x001fe200010f0eff */
[C---:B------:R-:W-:Y:S01]  /*24f0*/  IMAD R191, R24.reuse, 0x2f, RZ ;  /* 0x0000002f18bf7824 */ /* 0x040fe200078e02ff */
[----:B------:R-:W-:Y:S01]  /*2500*/  IADD3 R116, P2, R235, R108, RZ ;  /* 0x0000006ceb747210 */ /* 0x000fe20007f5e0ff */
[C---:B------:R-:W-:Y:S01]  /*2510*/  IMAD R190, R24.reuse, 0x8c, RZ ;  /* 0x0000008c18be7824 */ /* 0x040fe200078e02ff */
[----:B-1----:R-:W-:Y:S01]  /*2520*/  LEA.HI.X.SX32 R54, R233, R126, 0x1, P4 ;  /* 0x0000007ee9367211 */ /* 0x002fe200020f0eff */
[----:B------:R0:W-:Y:S01]  /*2530*/  STL [R1+0x9c], R56 ;  /* 0x00009c3801007387 */ /* 0x0001e20000100800 */
[-C--:B------:R-:W-:Y:S01]  /*2540*/  IADD3 R123, P4, R123, R108.reuse, RZ ;  /* 0x0000006c7b7b7210 */ /* 0x080fe20007f9e0ff */
[C---:B------:R-:W-:Y:S01]  /*2550*/  IMAD R185, R24.reuse, 0x56, RZ ;  /* 0x0000005618b97824 */ /* 0x040fe200078e02ff */
[----:B------:R-:W-:Y:S01]  /*2560*/  USHF.L.U64.HI UR60, UR60, 0x1, UR10 ;  /* 0x000000013c3c7899 */ /* 0x000fe2000801020a */
[----:B------:R1:W-:Y:S01]  /*2570*/  STL [R1+0xac], R54 ;  /* 0x0000ac3601007387 */ /* 0x0003e20000100800 */
[C---:B------:R-:W-:Y:S01]  /*2580*/  IMAD R187, R24.reuse, 0x2d, RZ ;  /* 0x0000002d18bb7824 */ /* 0x040fe200078e02ff */
[----:B------:R-:W-:Y:S01]  /*2590*/  UIADD3.64 UR10, UR8, 0x380, URZ ;  /* 0x00000380080a7897 */ /* 0x000fe2000fffe03f */
[C---:B------:R-:W-:Y:S01]  /*25a0*/  IMAD R186, R24.reuse, 0x84, RZ ;  /* 0x0000008418ba7824 */ /* 0x040fe200078e02ff */
[----:B------:R-:W-:Y:S01]  /*25b0*/  STL [R1+0xbc], R58 ;  /* 0x0000bc3a01007387 */ /* 0x000fe20000100800 */
[C---:B------:R-:W-:Y:S01]  /*25c0*/  IMAD R182, R24.reuse, 0x52, RZ ;  /* 0x0000005218b67824 */ /* 0x040fe200078e02ff */
[C---:B0-----:R-:W-:Y:S01]  /*25d0*/  IADD3 R56, P5, R21.reuse, R108, RZ ;  /* 0x0000006c15387210 */ /* 0x041fe20007fbe0ff */
[C---:B------:R-:W-:Y:S01]  /*25e0*/  IMAD R183, R24.reuse, 0x2b, RZ ;  /* 0x0000002b18b77824 */ /* 0x040fe200078e02ff */
[-C--:B------:R-:W-:Y:S01]  /*25f0*/  LEA.HI.X.SX32 R21, R21, R126.reuse, 0x1, P0 ;  /* 0x0000007e15157211 */ /* 0x080fe200000f0eff */
[C---:B------:R-:W-:Y:S01]  /*2600*/  IMAD R180, R24.reuse, 0x4e, RZ ;  /* 0x0000004e18b47824 */ /* 0x040fe200078e02ff */
[----:B-1----:R-:W-:Y:S01]  /*2610*/  LEA.HI.X.SX32 R54, R229, R126, 0x1, P6 ;  /* 0x0000007ee5367211 */ /* 0x002fe200030f0eff */
[----:B------:R0:W-:Y:S01]  /*2620*/  STL [R1+0xe0], R56 ;  /* 0x0000e03801007387 */ /* 0x0001e20000100800 */
[----:B------:R-:W-:Y:S01]  /*2630*/  IADD3 R117, P6, R117, R108, RZ ;  /* 0x0000006c75757210 */ /* 0x000fe20007fde0ff */
[C---:B------:R-:W-:Y:S01]  /*2640*/  IMAD R181, R24.reuse, 0x29, RZ ;  /* 0x0000002918b57824 */ /* 0x040fe200078e02ff */
[----:B------:R-:W-:Y:S01]  /*2650*/  UIADD3.64 UR10, UR8, 0x480, URZ ;  /* 0x00000480080a7897 */ /* 0x000fe2000fffe03f */
[----:B------:R1:W-:Y:S01]  /*2660*/  STL [R1+0xcc], R54 ;  /* 0x0000cc3601007387 */ /* 0x0003e20000100800 */
[C---:B------:R-:W-:Y:S01]  /*2670*/  IMAD R178, R24.reuse, 0x4a, RZ ;  /* 0x0000004a18b27824 */ /* 0x040fe200078e02ff */
[----:B------:R-:W-:Y:S01]  /*2680*/  CS2R R32, SRZ ;  /* 0x0000000000207805 */ /* 0x000fe2000001ff00 */
[C---:B------:R-:W-:Y:S01]  /*2690*/  IMAD R179, R24.reuse, 0x27, RZ ;  /* 0x0000002718b37824 */ /* 0x040fe200078e02ff */
[----:B------:R-:W-:Y:S01]  /*26a0*/  CS2R R34, SRZ ;  /* 0x0000000000227805 */ /* 0x000fe2000001ff00 */
[C---:B------:R-:W-:Y:S01]  /*26b0*/  IMAD R176, R24.reuse, 0x46, RZ ;  /* 0x0000004618b07824 */ /* 0x040fe200078e02ff */
[----:B0-----:R-:W-:Y:S01]  /*26c0*/  LEA.HI.X.SX32 R56, R227, R126, 0x1, P5 ;  /* 0x0000007ee3387211 */ /* 0x001fe200028f0eff */
[C---:B------:R-:W-:Y:S01]  /*26d0*/  IMAD R177, R24.reuse, 0x25, RZ ;  /* 0x0000002518b17824 */ /* 0x040fe200078e02ff */
[-C--:B------:R-:W-:Y:S01]  /*26e0*/  IADD3 R127, P5, R127, R108.reuse, RZ ;  /* 0x0000006c7f7f7210 */ /* 0x080fe20007fbe0ff */
[C---:B------:R-:W-:Y:S01]  /*26f0*/  IMAD R174, R24.reuse, 0x42, RZ ;  /* 0x0000004218ae7824 */ /* 0x040fe200078e02ff */
[----:B-1----:R-:W-:Y:S01]  /*2700*/  IADD3 R54, P0, R225, R108, RZ ;  /* 0x0000006ce1367210 */ /* 0x002fe20007f1e0ff */
[C---:B------:R-:W-:Y:S01]  /*2710*/  IMAD R175, R24.reuse, 0x23, RZ ;  /* 0x0000002318af7824 */ /* 0x040fe200078e02ff */
[----:B------:R-:W-:Y:S01]  /*2720*/  CS2R R36, SRZ ;  /* 0x0000000000247805 */ /* 0x000fe2000001ff00 */
[C---:B------:R-:W-:Y:S01]  /*2730*/  IMAD R41, R24.reuse, 0x7c, RZ ;  /* 0x0000007c18297824 */ /* 0x040fe200078e02ff */
[----:B------:R-:W-:Y:S01]  /*2740*/  LEA.HI.X.SX32 R58, R223, R126, 0x1, P0 ;  /* 0x0000007edf3a7211 */ /* 0x000fe200000f0eff */
[----:B------:R0:W-:Y:S01]  /*2750*/  STL [R1+0xf0], R54 ;  /* 0x0000f03601007387 */ /* 0x0001e20000100800 */
[----:B------:R-:W-:Y:S01]  /*2760*/  IADD3 R119, P0, R119, R108, RZ ;  /* 0x0000006c77777210 */ /* 0x000fe20007f1e0ff */
[C---:B------:R-:W-:Y:S01]  /*2770*/  IMAD R173, R24.reuse, 0x21, RZ ;  /* 0x0000002118ad7824 */ /* 0x040fe200078e02ff */
[----:B------:R-:W-:Y:S01]  /*2780*/  UMOV UR10, UR14 ;  /* 0x0000000e000a7c82 */ /* 0x000fe20008000000 */
[----:B------:R1:W-:Y:S01]  /*2790*/  STL [R1+0xdc], R56 ;  /* 0x0000dc3801007387 */ /* 0x0003e20000100800 */
[C---:B------:R-:W-:Y:S01]  /*27a0*/  IMAD R101, R24.reuse, 0xf8, RZ ;  /* 0x000000f818657824 */ /* 0x040fe200078e02ff */
[----:B------:R-:W-:Y:S01]  /*27b0*/  UMOV UR11, UR15 ;  /* 0x0000000f000b7c82 */ /* 0x000fe20008000000 */
[C---:B------:R-:W-:Y:S01]  /*27c0*/  IMAD R171, R24.reuse, 0x3e, RZ ;  /* 0x0000003e18ab7824 */ /* 0x040fe200078e02ff */
[----:B------:R-:W-:Y:S01]  /*27d0*/  UIADD3.64 UR18, UR8, 0x400, URZ ;  /* 0x0000040008127897 */ /* 0x000fe2000fffe03f */
[C---:B------:R-:W-:Y:S01]  /*27e0*/  IMAD R172, R24.reuse, 0xa8, RZ ;  /* 0x000000a818ac7824 */ /* 0x040fe200078e02ff */
[----:B0-----:R-:W-:Y:S01]  /*27f0*/  LEA.HI.X.SX32 R54, R225, R126, 0x1, P3 ;  /* 0x0000007ee1367211 */ /* 0x001fe200018f0eff */
[C---:B------:R-:W-:Y:S01]  /*2800*/  IMAD R10, R24.reuse, 0x74, RZ ;  /* 0x00000074180a7824 */ /* 0x040fe200078e02ff */
[----:B------:R-:W-:Y:S01]  /*2810*/  UIADD3.64 UR12, UR8, 0x80, URZ ;  /* 0x00000080080c7897 */ /* 0x000fe2000fffe03f */
[C---:B------:R-:W-:Y:S01]  /*2820*/  IMAD R169, R24.reuse, 0x1f, RZ ;  /* 0x0000001f18a97824 */ /* 0x040fe200078e02ff */
[----:B-1----:R-:W-:Y:S01]  /*2830*/  IADD3 R56, P3, R221, R108, RZ ;  /* 0x0000006cdd387210 */ /* 0x002fe20007f7e0ff */
[C---:B------:R-:W-:Y:S01]  /*2840*/  IMAD R103, R24.reuse, 0xe8, RZ ;  /* 0x000000e818677824 */ /* 0x040fe200078e02ff */
[----:B------:R-:W-:Y:S01]  /*2850*/  UIADD3.64 UR16, UR8, 0x100, URZ ;  /* 0x0000010008107897 */ /* 0x000fe2000fffe03f */
[C---:B------:R-:W-:Y:S01]  /*2860*/  IMAD R166, R24.reuse, 0x3a, RZ ;  /* 0x0000003a18a67824 */ /* 0x040fe200078e02ff */
[----:B------:R-:W-:Y:S01]  /*2870*/  LEA.HI.X.SX32 R60, R219, R126, 0x1, P3 ;  /* 0x0000007edb3c7211 */ /* 0x000fe200018f0eff */
[----:B------:R0:W-:Y:S01]  /*2880*/  STL [R1+0x100], R56 ;  /* 0x0001003801007387 */ /* 0x0001e20000100800 */
[----:B------:R-:W-:Y:S01]  /*2890*/  IADD3 R124, P3, R217, R108, RZ ;  /* 0x0000006cd97c7210 */ /* 0x000fe20007f7e0ff */
[C---:B------:R-:W-:Y:S01]  /*28a0*/  IMAD R167, R24.reuse, 0x98, RZ ;  /* 0x0000009818a77824 */ /* 0x040fe200078e02ff */
[----:B------:R-:W-:Y:S01]  /*28b0*/  UIADD3.64 UR20, UR8, 0x180, URZ ;  /* 0x0000018008147897 */ /* 0x000fe2000fffe03f */
[----:B------:R1:W-:Y:S01]  /*28c0*/  STL [R1+0xec], R58 ;  /* 0x0000ec3a01007387 */ /* 0x0003e20000100800 */
[C---:B------:R-:W-:Y:S01]  /*28d0*/  IMAD R62, R24.reuse, 0x6c, RZ ;  /* 0x0000006c183e7824 */ /* 0x040fe200078e02ff */
[----:B------:R-:W-:Y:S01]  /*28e0*/  UIADD3.64 UR24, UR8, 0x200, URZ ;  /* 0x0000020008187897 */ /* 0x000fe2000fffe03f */
        /* <DEDUP_REMOVED lines=26> */
[C---:B-1----:R-:W-:Y:S01]  /*2a90*/  IADD3 R60, P2, R209.reuse, R108, RZ ;  /* 0x0000006cd13c7210 */ /* 0x042fe20007f5e0ff */
[C---:B------:R-:W-:Y:S01]  /*2aa0*/  IMAD R147, R24.reuse, 0x2a, RZ ;  /* 0x0000002a18937824 */ /* 0x040fe200078e02ff */
[----:B------:R-:W-:Y:S01]  /*2ab0*/  UIADD3.64 UR14, UR10, 0x2, URZ ;  /* 0x000000020a0e7897 */ /* 0x000fe2000fffe03f */
[C---:B------:R-:W-:Y:S01]  /*2ac0*/  IMAD R148, R24.reuse, 0xb0, RZ ;  /* 0x000000b018947824 */ /* 0x040fe200078e02ff */
[----:B------:R-:W-:Y:S01]  /*2ad0*/  UIADD3.64 UR18, UR10, 0x4, URZ ;  /* 0x000000040a127897 */ /* 0x000fe2000fffe03f */
[----:B------:R0:W-:Y:S01]  /*2ae0*/  STL [R1+0x120], R60 ;  /* 0x0001203c01007387 */ /* 0x0001e20000100800 */
[C---:B------:R-:W-:Y:S01]  /*2af0*/  IMAD R143, R24.reuse, 0x4c, RZ ;  /* 0x0000004c188f7824 */ /* 0x040fe200078e02ff */
[----:B------:R-:W-:Y:S01]  /*2b00*/  UIADD3.64 UR22, UR10, 0x7e, URZ ;  /* 0x0000007e0a167897 */ /* 0x000fe2000fffe03f */
[C---:B------:R-:W-:Y:S01]  /*2b10*/  IMAD R145, R24.reuse, 0x15, RZ ;  /* 0x0000001518917824 */ /* 0x040fe200078e02ff */
[----:B------:R1:W-:Y:S01]  /*2b20*/  STL [R1+0x10c], R64 ;  /* 0x00010c4001007387 */ /* 0x0003e20000100800 */
[C---:B------:R-:W-:Y:S01]  /*2b30*/  IMAD R141, R24.reuse, 0x26, RZ ;  /* 0x00000026188d7824 */ /* 0x040fe200078e02ff */
[----:B------:R-:W-:Y:S01]  /*2b40*/  UIADD3.64 UR26, UR10, 0x80, URZ ;  /* 0x000000800a1a7897 */ /* 0x000fe2000fffe03f */
[C---:B------:R-:W-:Y:S01]  /*2b50*/  IMAD R144, R24.reuse, 0x90, RZ ;  /* 0x0000009018907824 */ /* 0x040fe200078e02ff */
[----:B------:R2:W-:Y:S01]  /*2b60*/  STL [R1+0x8], R202 ;  /* 0x000008ca01007387 */ /* 0x0005e20000100800 */
        /* <DEDUP_REMOVED lines=9> */
[----:B--2---:R-:W-:Y:S01]  /*2c00*/  LEA.HI.X.SX32 R202, R207, R126, 0x1, P2 ;  /* 0x0000007ecfca7211 */ /* 0x004fe200010f0eff */
[----:B------:R0:W-:Y:S01]  /*2c10*/  STL [R1+0x130], R64 ;  /* 0x0001304001007387 */ /* 0x0001e20000100800 */
[----:B------:R-:W-:Y:S01]  /*2c20*/  IADD3 R204, P2, R205, R108, RZ ;  /* 0x0000006ccdcc7210 */ /* 0x000fe20007f5e0ff */
[----:B------:R-:W-:Y:S01]  /*2c30*/  IMAD R152, R24, 0x11, RZ ;  /* 0x0000001118987824 */ /* 0x000fe200078e02ff */
[----:B------:R-:W-:Y:S01]  /*2c40*/  LEA.HI.X.SX32 R200, R200, R126, 0x1, P4 ;  /* 0x0000007ec8c87211 */ /* 0x000fe200020f0eff */
[----:B------:R1:W-:Y:S01]  /*2c50*/  STL [R1+0x11c], R202 ;  /* 0x00011cca01007387 */ /* 0x0003e20000100800 */
[----:B------:R-:W-:Y:S01]  /*2c60*/  IADD3 R199, P4, R199, R108, RZ ;  /* 0x0000006cc7c77210 */ /* 0x000fe20007f9e0ff */
[----:B------:R-:W-:-:S02]  /*2c70*/  IMAD R102, R24, 0xf0, RZ ;  /* 0x000000f018667824 */ /* 0x000fc400078e02ff */
[----:B------:R-:W-:Y:S01]  /*2c80*/  STL [R1+0x28], R204 ;  /* 0x000028cc01007387 */ /* 0x000fe20000100800 */
[C---:B------:R-:W-:Y:S01]  /*2c90*/  IMAD R131, R24.reuse, 0x3c, RZ ;  /* 0x0000003c18837824 */ /* 0x040fe200078e02ff */
[----:B0-----:R-:W-:Y:S01]  /*2ca0*/  LEA.HI.X.SX32 R64, R203, R126, 0x1, P6 ;  /* 0x0000007ecb407211 */ /* 0x001fe200030f0eff */
[C---:B------:R-:W-:Y:S02]  /*2cb0*/  IMAD R57, R24.reuse, 0x1e, RZ ;  /* 0x0000001e18397824 */ /* 0x040fe400078e02ff */
[----:B------:R-:W-:Y:S01]  /*2cc0*/  IMAD R109, R24, 0xb8, RZ ;  /* 0x000000b8186d7824 */ /* 0x000fe200078e02ff */
[----:B-1----:R-:W-:Y:S01]  /*2cd0*/  IADD3 R202, P6, R68, R108, RZ ;  /* 0x0000006c44ca7210 */ /* 0x002fe20007fde0ff */
[----:B------:R-:W-:Y:S01]  /*2ce0*/  IMAD R154, R24, 0xa0, RZ ;  /* 0x000000a0189a7824 */ /* 0x000fe200078e02ff */
[----:B------:R-:W-:Y:S01]  /*2cf0*/  LEA.HI.X.SX32 R68, R68, R126, 0x1, P5 ;  /* 0x0000007e44447211 */ /* 0x000fe200028f0eff */
[C---:B------:R-:W-:Y:S02]  /*2d00*/  IMAD R66, R24.reuse, 0x68, RZ ;  /* 0x0000006818427824 */ /* 0x040fe400078e02ff */
[----:B------:R-:W-:Y:S01]  /*2d10*/  STL [R1+0x140], R202 ;  /* 0x000140ca01007387 */ /* 0x000fe20000100800 */
[----:B------:R-:W-:-:S02]  /*2d20*/  IMAD R106, R24, 0xd0, RZ ;  /* 0x000000d0186a7824 */ /* 0x000fc400078e02ff */
[C---:B------:R-:W-:Y:S01]  /*2d30*/  IMAD R156, R24.reuse, 0xf, RZ ;  /* 0x0000000f189c7824 */ /* 0x040fe200078e02ff */
[----:B------:R0:W-:Y:S01]  /*2d40*/  STL [R1+0x12c], R200 ;  /* 0x00012cc801007387 */ /* 0x0001e20000100800 */
[C---:B------:R-:W-:Y:S02]  /*2d50*/  IMAD R39, R24.reuse, 0x34, RZ ;  /* 0x0000003418277824 */ /* 0x040fe400078e02ff */
[C---:B------:R-:W-:Y:S01]  /*2d60*/  IMAD R30, R24.reuse, 0x1a, RZ ;  /* 0x0000001a181e7824 */ /* 0x040fe200078e02ff */
[----:B------:R1:W-:Y:S01]  /*2d70*/  STL [R1+0x48], R199 ;  /* 0x000048c701007387 */ /* 0x0003e20000100800 */
[C---:B------:R-:W-:Y:S02]  /*2d80*/  IMAD R26, R24.reuse, 0x58, RZ ;  /* 0x00000058181a7824 */ /* 0x040fe400078e02ff */
[C---:B------:R-:W-:Y:S02]  /*2d90*/  IMAD R160, R24.reuse, 0xd, RZ ;  /* 0x0000000d18a07824 */ /* 0x040fe400078e02ff */
[----:B------:R-:W-:Y:S01]  /*2da0*/  IMAD R25, R24, 0x2c, RZ ;  /* 0x0000002c18197824 */ /* 0x000fe200078e02ff */
[----:B0-----:R-:W-:Y:S01]  /*2db0*/  IADD3 R200, P5, R72, R108, RZ ;  /* 0x0000006c48c87210 */ /* 0x001fe20007fbe0ff */
[----:B------:R-:W-:Y:S01]  /*2dc0*/  IMAD R27, R24, 0x16, RZ ;  /* 0x00000016181b7824 */ /* 0x000fe200078e02ff */
[-C--:B------:R-:W-:Y:S01]  /*2dd0*/  LEA.HI.X.SX32 R72, R72, R126.reuse, 0x1, P0 ;  /* 0x0000007e48487211 */ /* 0x080fe200000f0eff */
[----:B------:R-:W-:Y:S01]  /*2de0*/  IMAD R28, R24, 0x48, RZ ;  /* 0x00000048181c7824 */ /* 0x000fe200078e02ff */
[----:B-1----:R-:W-:Y:S01]  /*2df0*/  LEA.HI.X.SX32 R199, R197, R126, 0x1, P6 ;  /* 0x0000007ec5c77211 */ /* 0x002fe200030f0eff */
[----:B------:R-:W-:Y:S01]  /*2e00*/  STL [R1+0x150], R200 ;  /* 0x000150c801007387 */ /* 0x000fe20000100800 */
[-C--:B------:R-:W-:Y:S01]  /*2e10*/  IADD3 R197, P6, R196, R108.reuse, RZ ;  /* 0x0000006cc4c57210 */ /* 0x080fe20007fde0ff */
        /* <DEDUP_REMOVED lines=8> */
[----:B------:R-:W-:-:S02]  /*2ea0*/  IMAD R31, R24, 0x12, RZ ;  /* 0x00000012181f7824 */ /* 0x000fc400078e02ff */
[----:B------:R0:W-:Y:S01]  /*2eb0*/  STL [R1+0x160], R196 ;  /* 0x000160c401007387 */ /* 0x0001e20000100800 */
[C---:B------:R-:W-:Y:S02]  /*2ec0*/  IMAD R59, R24.reuse, 0x70, RZ ;  /* 0x00000070183b7824 */ /* 0x040fe400078e02ff */
[C---:B------:R-:W-:Y:S01]  /*2ed0*/  IMAD R74, R24.reuse, 0x38, RZ ;  /* 0x00000038184a7824 */ /* 0x040fe200078e02ff */
[----:B------:R1:W-:Y:S01]  /*2ee0*/  STL [R1+0x14c], R194 ;  /* 0x00014cc201007387 */ /* 0x0003e20000100800 */
[C---:B------:R-:W-:Y:S02]  /*2ef0*/  IMAD R128, R24.reuse, 0x1c, RZ ;  /* 0x0000001c18807824 */ /* 0x040fe400078e02ff */
[C---:B------:R-:W-:Y:S01]  /*2f00*/  IMAD R165, R24.reuse, 0x9, RZ ;  /* 0x0000000918a57824 */ /* 0x040fe200078e02ff */
[----:B------:R2:W-:Y:S01]  /*2f10*/  STL [R1+0x88], R193 ;  /* 0x000088c101007387 */ /* 0x0005e20000100800 */
[C---:B------:R-:W-:Y:S01]  /*2f20*/  IMAD R150, R24.reuse, 0xe0, RZ ;  /* 0x000000e018967824 */ /* 0x040fe200078e02ff */
[----:B0-----:R-:W-:Y:S01]  /*2f30*/  IADD3 R196, P3, R189, R108, RZ ;  /* 0x0000006cbdc47210 */ /* 0x001fe20007f7e0ff */
[----:B------:R-:W-:-:S02]  /*2f40*/  IMAD R129, R24, 0xe, RZ ;  /* 0x0000000e18817824 */ /* 0x000fc400078e02ff */
[C---:B------:R-:W-:Y:S01]  /*2f50*/  IMAD R130, R24.reuse, 0x50, RZ ;  /* 0x0000005018827824 */ /* 0x040fe200078e02ff */
[-C--:B-1----:R-:W-:Y:S01]  /*2f60*/  LEA.HI.X.SX32 R194, R191, R126.reuse, 0x1, P0 ;  /* 0x0000007ebfc27211 */ /* 0x082fe200000f0eff */
[----:B------:R-:W-:Y:S01]  /*2f70*/  STL [R1+0x170], R196 ;  /* 0x000170c401007387 */ /* 0x000fe20000100800 */
[----:B------:R-:W-:Y:S01]  /*2f80*/  LEA.HI.X.SX32 R191, R189, R126, 0x1, P1 ;  /* 0x0000007ebdbf7211 */ /* 0x000fe200008f0eff */
[----:B------:R-:W-:Y:S01]  /*2f90*/  IMAD R132, R24, 0x28, RZ ;  /* 0x0000002818847824 */ /* 0x000fe200078e02ff */
[-C--:B--2---:R-:W-:Y:S01]  /*2fa0*/  IADD3 R193, P0, R190, R108.reuse, RZ ;  /* 0x0000006cbec17210 */ /* 0x084fe20007f1e0ff */
[----:B------:R-:W-:Y:S01]  /*2fb0*/  STL [R1+0x15c], R194 ;  /* 0x00015cc201007387 */ /* 0x000fe20000100800 */
[----:B------:R-:W-:Y:S01]  /*2fc0*/  IADD3 R190, P1, R185, R108, RZ ;  /* 0x0000006cb9be7210 */ /* 0x000fe20007f3e0ff */
[----:B------:R-:W-:Y:S01]  /*2fd0*/  IMAD R133, R24, 0x14, RZ ;  /* 0x0000001418857824 */ /* 0x000fe200078e02ff */
[----:B------:R-:W-:Y:S01]  /*2fe0*/  LEA.HI.X.SX32 R189, R187, R126, 0x1, P3 ;  /* 0x0000007ebbbd7211 */ /* 0x000fe200018f0eff */
[----:B------:R-:W-:Y:S01]  /*2ff0*/  STL [R1+0xa8], R193 ;  /* 0x0000a8c101007387 */ /* 0x000fe20000100800 */
[----:B------:R-:W-:Y:S01]  /*3000*/  IADD3 R187, P3, R186, R108, RZ ;  /* 0x0000006cbabb7210 */ /* 0x000fe20007f7e0ff */
[----:B------:R-:W-:Y:S01]  /*3010*/  IMAD R134, R24, 0xa, RZ ;  /* 0x0000000a18867824 */ /* 0x000fe200078e02ff */
[----:B------:R-:W-:Y:S01]  /*3020*/  LEA.HI.X.SX32 R186, R185, R126, 0x1, P2 ;  /* 0x0000007eb9ba7211 */ /* 0x000fe200010f0eff */
[----:B------:R-:W-:Y:S01]  /*3030*/  STL [R1], R191 ;  /* 0x000000bf01007387 */ /* 0x000fe20000100800 */
[----:B------:R-:W-:Y:S01]  /*3040*/  IADD3 R185, P2, R182, R108, RZ ;  /* 0x0000006cb6b97210 */ /* 0x000fe20007f5e0ff */
[C---:B------:R-:W-:Y:S01]  /*3050*/  IMAD R168, R24.reuse, 0x7, RZ ;  /* 0x0000000718a87824 */ /* 0x040fe200078e02ff */
[----:B------:R-:W-:Y:S01]  /*3060*/  LEA.HI.X.SX32 R183, R183, R126, 0x1, P1 ;  /* 0x0000007eb7b77211 */ /* 0x000fe200008f0eff */
[----:B------:R-:W-:Y:S01]  /*3070*/  STL [R1+0x180], R190 ;  /* 0x000180be01007387 */ /* 0x000fe20000100800 */
[----:B------:R-:W-:Y:S01]  /*3080*/  IADD3 R101, P1, R101, R108, RZ ;  /* 0x0000006c65657210 */ /* 0x000fe20007f3e0ff */
[----:B------:R-:W-:-:S02]  /*3090*/  IMAD R135, R24, 0x60, RZ ;  /* 0x0000006018877824 */ /* 0x000fc400078e02ff */
[----:B------:R-:W-:Y:S01]  /*30a0*/  STL [R1+0x16c], R189 ;  /* 0x00016cbd01007387 */ /* 0x000fe20000100800 */
[C---:B------:R-:W-:Y:S02]  /*30b0*/  IMAD R137, R24.reuse, 0x30, RZ ;  /* 0x0000003018897824 */ /* 0x040fe400078e02ff */
[C---:B------:R-:W-:Y:S01]  /*30c0*/  IMAD R138, R24.reuse, 0x18, RZ ;  /* 0x00000018188a7824 */ /* 0x040fe200078e02ff */
[----:B------:R-:W-:Y:S01]  /*30d0*/  STL [R1+0xc8], R187 ;  /* 0x0000c8bb01007387 */ /* 0x000fe20000100800 */
[C---:B------:R-:W-:Y:S02]  /*30e0*/  IMAD R139, R24.reuse, 0xc, RZ ;  /* 0x0000000c188b7824 */ /* 0x040fe400078e02ff */
[C---:B------:R-:W-:Y:S01]  /*30f0*/  IMAD R140, R24.reuse, 0x6, RZ ;  /* 0x00000006188c7824 */ /* 0x040fe200078e02ff */
[----:B------:R-:W-:Y:S01]  /*3100*/  STL [R1+0x24], R186 ;  /* 0x000024ba01007387 */ /* 0x000fe20000100800 */
[C---:B------:R-:W-:Y:S02]  /*3110*/  IMAD R170, R24.reuse, 0x5, RZ ;  /* 0x0000000518aa7824 */ /* 0x040fe400078e02ff */
[C---:B------:R-:W-:Y:S01]  /*3120*/  IMAD R158, R24.reuse, 0xc0, RZ ;  /* 0x000000c0189e7824 */ /* 0x040fe200078e02ff */
[----:B------:R0:W-:Y:S01]  /*3130*/  STL [R1+0x190], R185 ;  /* 0x000190b901007387 */ /* 0x0001e20000100800 */
[----:B------:R-:W-:-:S02]  /*3140*/  IMAD.SHL.U32 R142, R24, 0x2, RZ ;  /* 0x00000002188e7824 */ /* 0x000fc400078e00ff */
[C---:B------:R-:W-:Y:S01]  /*3150*/  IMAD R195, R24.reuse, 0x3, RZ ;  /* 0x0000000318c37824 */ /* 0x040fe200078e02ff */
[----:B------:R1:W-:Y:S01]  /*3160*/  STL [R1+0x17c], R183 ;  /* 0x00017cb701007387 */ /* 0x0003e20000100800 */
[C---:B------:R-:W-:Y:S02]  /*3170*/  IMAD.SHL.U32 R201, R24.reuse, 0x40, RZ ;  /* 0x0000004018c97824 */ /* 0x040fe400078e00ff */
[C---:B------:R-:W-:Y:S02]  /*3180*/  IMAD.SHL.U32 R192, R24.reuse, 0x20, RZ ;  /* 0x0000002018c07824 */ /* 0x040fe400078e00ff */
[----:B------:R-:W-:Y:S01]  /*3190*/  IMAD.SHL.U32 R184, R24, 0x10, RZ ;  /* 0x0000001018b87824 */ /* 0x000fe200078e00ff */
[-C--:B0-----:R-:W-:Y:S01]  /*31a0*/  LEA.HI.X.SX32 R185, R182, R126.reuse, 0x1, P4 ;  /* 0x0000007eb6b97211 */ /* 0x081fe200020f0eff */
[C---:B------:R-:W-:Y:S01]  /*31b0*/  IMAD.SHL.U32 R188, R24.reuse, 0x8, RZ ;  /* 0x0000000818bc7824 */ /* 0x040fe200078e00ff */
[----:B------:R-:W-:Y:S01]  /*31c0*/  LEA.HI.X.SX32 R182, R181, R126, 0x1, P2 ;  /* 0x0000007eb5b67211 */ /* 0x000fe200010f0eff */
[----:B------:R-:W-:Y:S01]  /*31d0*/  IMAD.SHL.U32 R198, R24, 0x4, RZ ;  /* 0x0000000418c67824 */ /* 0x000fe200078e00ff */
[C---:B-1----:R-:W-:Y:S01]  /*31e0*/  IADD3 R183, P4, R180.reuse, R108, RZ ;  /* 0x0000006cb4b77210 */ /* 0x042fe20007f9e0ff */
[----:B------:R-:W-:Y:S01]  /*31f0*/  STL [R1+0x44], R185 ;  /* 0x000044b901007387 */ /* 0x000fe20000100800 */
[----:B------:R-:W-:Y:S01]  /*3200*/  LEA.HI.X.SX32 R181, R180, R126, 0x1, P6 ;  /* 0x0000007eb4b57211 */ /* 0x000fe200030f0eff */
[----:B------:R-:W-:Y:S01]  /*3210*/  IMAD.SHL.U32 R53, R24, 0x80, RZ ;  /* 0x0000008018357824 */ /* 0x000fe200078e00ff */
[----:B------:R-:W-:Y:S01]  /*3220*/  IADD3 R180, P6, R178, R108, RZ ;  /* 0x0000006cb2b47210 */ /* 0x000fe20007fde0ff */
[----:B------:R-:W-:Y:S01]  /*3230*/  STL [R1+0x1a0], R183 ;  /* 0x0001a0b701007387 */ /* 0x000fe20000100800 */
[----:B------:R-:W-:-:S02]  /*3240*/  LEA.HI.X.SX32 R179, R179, R126, 0x1, P4 ;  /* 0x0000007eb3b37211 */ /* 0x000fc400020f0eff */
[-C--:B------:R-:W-:Y:S01]  /*3250*/  IADD3 R103, P2, R103, R108.reuse, RZ ;  /* 0x0000006c67677210 */ /* 0x080fe20007f5e0ff */
[----:B------:R-:W-:Y:S01]  /*3260*/  STL [R1+0x18c], R182 ;  /* 0x00018cb601007387 */ /* 0x000fe20000100800 */
[----:B------:R-:W-:Y:S02]  /*3270*/  IADD3 R105, P4, R105, R108, RZ ;  /* 0x0000006c69697210 */ /* 0x000fe40007f9e0ff */
[----:B------:R-:W-:Y:S01]  /*3280*/  SHF.R.S32.HI R52, RZ, 0x1f, R53 ;  /* 0x0000001fff347819 */ /* 0x000fe20000011435 */
[----:B------:R-:W-:Y:S03]  /*3290*/  STL [R1+0x64], R181 ;  /* 0x000064b501007387 */ /* 0x000fe60000100800 */
[C---:B------:R-:W-:Y:S01]  /*32a0*/  SHF.L.U64.HI R52, R53.reuse, 0x1, R52 ;  /* 0x0000000135347819 */ /* 0x040fe20000010234 */
[----:B------:R0:W-:Y:S01]  /*32b0*/  STL [R1+0x1b0], R180 ;  /* 0x0001b0b401007387 */ /* 0x0001e20000100800 */
[----:B------:R-:W-:-:S03]  /*32c0*/  IMAD.SHL.U32 R53, R53, 0x2, RZ ;  /* 0x0000000235357824 */ /* 0x000fc600078e00ff */
[----:B------:R1:W-:Y:S01]  /*32d0*/  STL [R1+0x19c], R179 ;  /* 0x00019cb301007387 */ /* 0x0003e20000100800 */
[-C--:B0-----:R-:W-:Y:S02]  /*32e0*/  LEA.HI.X.SX32 R180, R178, R126.reuse, 0x1, P5 ;  /* 0x0000007eb2b47211 */ /* 0x081fe400028f0eff */
[----:B------:R-:W-:Y:S02]  /*32f0*/  LEA.HI.X.SX32 R178, R177, R126, 0x1, P6 ;  /* 0x0000007eb1b27211 */ /* 0x000fe400030f0eff */
[C---:B-1----:R-:W-:Y:S01]  /*3300*/  IADD3 R179, P5, R176.reuse, R108, RZ ;  /* 0x0000006cb0b37210 */ /* 0x042fe20007fbe0ff */
[----:B------:R-:W-:Y:S01]  /*3310*/  STL [R1+0x84], R180 ;  /* 0x000084b401007387 */ /* 0x000fe20000100800 */
[----:B------:R-:W-:Y:S02]  /*3320*/  LEA.HI.X.SX32 R177, R176, R126, 0x1, P0 ;  /* 0x0000007eb0b17211 */ /* 0x000fe400000f0eff */
[----:B------:R-:W-:Y:S01]  /*3330*/  IADD3 R176, P0, R174, R108, RZ ;  /* 0x0000006caeb07210 */ /* 0x000fe20007f1e0ff */
[----:B------:R-:W-:Y:S01]  /*3340*/  STL [R1+0x1c0], R179 ;  /* 0x0001c0b301007387 */ /* 0x000fe20000100800 */
[----:B------:R-:W-:-:S02]  /*3350*/  LEA.HI.X.SX32 R175, R175, R126, 0x1, P5 ;  /* 0x0000007eafaf7211 */ /* 0x000fc400028f0eff */
[-C--:B------:R-:W-:Y:S01]  /*3360*/  IADD3 R107, P6, R107, R108.reuse, RZ ;  /* 0x0000006c6b6b7210 */ /* 0x080fe20007fde0ff */
[----:B------:R-:W-:Y:S01]  /*3370*/  STL [R1+0x1ac], R178 ;  /* 0x0001acb201007387 */ /* 0x000fe20000100800 */
[----:B------:R-:W-:-:S03]  /*3380*/  IADD3 R109, P5, R109, R108, RZ ;  /* 0x0000006c6d6d7210 */ /* 0x000fc60007fbe0ff */
[----:B------:R-:W-:Y:S04]  /*3390*/  STL [R1+0xa4], R177 ;  /* 0x0000a4b101007387 */ /* 0x000fe80000100800 */
[----:B------:R0:W-:Y:S04]  /*33a0*/  STL [R1+0x1d0], R176 ;  /* 0x0001d0b001007387 */ /* 0x0001e80000100800 */
[----:B------:R1:W-:Y:S01]  /*33b0*/  STL [R1+0x1bc], R175 ;  /* 0x0001bcaf01007387 */ /* 0x0003e20000100800 */
[-C--:B0-----:R-:W-:Y:S02]  /*33c0*/  LEA.HI.X.SX32 R176, R174, R126.reuse, 0x1, P3 ;  /* 0x0000007eaeb07211 */ /* 0x081fe400018f0eff */
[----:B------:R-:W-:-:S02]  /*33d0*/  LEA.HI.X.SX32 R174, R173, R126, 0x1, P0 ;  /* 0x0000007eadae7211 */ /* 0x000fc400000f0eff */
[-C--:B-1----:R-:W-:Y:S01]  /*33e0*/  IADD3 R175, P3, R41, R108.reuse, RZ ;  /* 0x0000006c29af7210 */ /* 0x082fe20007f7e0ff */
[----:B------:R-:W-:Y:S01]  /*33f0*/  STL [R1+0xc4], R176 ;  /* 0x0000c4b001007387 */ /* 0x000fe20000100800 */
[----:B------:R-:W-:Y:S02]  /*3400*/  IADD3 R173, P0, R171, R108, RZ ;  /* 0x0000006cabad7210 */ /* 0x000fe40007f1e0ff */
[----:B------:R-:W-:Y:S01]  /*3410*/  LEA.HI.X.SX32 R41, R41, R126, 0x1, P1 ;  /* 0x0000007e29297211 */ /* 0x000fe200008f0eff */
[----:B------:R-:W-:Y:S04]  /*3420*/  STL [R1+0xe8], R175 ;  /* 0x0000e8af01007387 */ /* 0x000fe80000100800 */
[----:B------:R0:W-:Y:S04]  /*3430*/  STL [R1+0x1cc], R174 ;  /* 0x0001ccae01007387 */ /* 0x0001e80000100800 */
[----:B------:R1:W-:Y:S01]  /*3440*/  STL [R1+0x1e0], R173 ;  /* 0x0001e0ad01007387 */ /* 0x0003e20000100800 */
[----:B0-----:R-:W-:-:S02]  /*3450*/  IADD3 R174, P1, R172, R108, RZ ;  /* 0x0000006cacae7210 */ /* 0x001fc40007f3e0ff */
[----:B-1----:R-:W-:-:S03]  /*3460*/  LEA.HI.X.SX32 R173, R171, R126, 0x1, P3 ;  /* 0x0000007eabad7211 */ /* 0x002fc600018f0eff */
[----:B------:R-:W-:Y:S01]  /*3470*/  STL [R1+0x38], R174 ;  /* 0x000038ae01007387 */ /* 0x000fe20000100800 */
[----:B------:R-:W-:Y:S02]  /*3480*/  IADD3 R172, P3, R10, R108, RZ ;  /* 0x0000006c0aac7210 */ /* 0x000fe40007f7e0ff */
[----:B------:R-:W-:Y:S01]  /*3490*/  LEA.HI.X.SX32 R171, R169, R126, 0x1, P0 ;  /* 0x0000007ea9ab7211 */ /* 0x000fe200000f0eff */
        /* <DEDUP_REMOVED lines=20> */
[C---:B------:R-:W-:Y:S02]  /*35e0*/  IADD3 R162, P3, R70.reuse, R108, RZ ;  /* 0x0000006c46a27210 */ /* 0x040fe40007f7e0ff */
[----:B------:R-:W-:Y:S01]  /*35f0*/  LEA.HI.X.SX32 R161, R159, R126, 0x1, P0 ;  /* 0x0000007e9fa17211 */ /* 0x000fe200000f0eff */
[----:B------:R-:W-:Y:S01]  /*3600*/  STL [R1+0x124], R164 ;  /* 0x000124a401007387 */ /* 0x000fe20000100800 */
[----:B------:R-:W-:Y:S02]  /*3610*/  IADD3 R159, P0, R157, R108, RZ ;  /* 0x0000006c9d9f7210 */ /* 0x000fe40007f1e0ff */
[----:B------:R-:W-:Y:S01]  /*3620*/  LEA.HI.X.SX32 R70, R70, R126, 0x1, P6 ;  /* 0x0000007e46467211 */ /* 0x000fe200030f0eff */
[----:B------:R-:W-:Y:S01]  /*3630*/  STL [R1+0x148], R162 ;  /* 0x000148a201007387 */ /* 0x000fe20000100800 */
[----:B------:R-:W-:-:S03]  /*3640*/  IADD3 R102, P6, R102, R108, RZ ;  /* 0x0000006c66667210 */ /* 0x000fc60007fde0ff */
[----:B------:R0:W-:Y:S04]  /*3650*/  STL [R1+0x1fc], R161 ;  /* 0x0001fca101007387 */ /* 0x0001e80000100800 */
[----:B------:R1:W-:Y:S01]  /*3660*/  STL [R1+0x210], R159 ;  /* 0x0002109f01007387 */ /* 0x0003e20000100800 */
[-C--:B0-----:R-:W-:Y:S02]  /*3670*/  LEA.HI.X.SX32 R161, R157, R126.reuse, 0x1, P3 ;  /* 0x0000007e9da17211 */ /* 0x081fe400018f0eff */
[----:B------:R-:W-:Y:S02]  /*3680*/  LEA.HI.X.SX32 R157, R155, R126, 0x1, P0 ;  /* 0x0000007e9b9d7211 */ /* 0x000fe400000f0eff */
[-C--:B-1----:R-:W-:Y:S01]  /*3690*/  IADD3 R159, P3, R78, R108.reuse, RZ ;  /* 0x0000006c4e9f7210 */ /* 0x082fe20007f7e0ff */
[----:B------:R-:W-:Y:S01]  /*36a0*/  STL [R1+0x144], R161 ;  /* 0x000144a101007387 */ /* 0x000fe20000100800 */
[----:B------:R-:W-:-:S02]  /*36b0*/  IADD3 R155, P0, R153, R108, RZ ;  /* 0x0000006c999b7210 */ /* 0x000fc40007f1e0ff */
        /* <DEDUP_REMOVED lines=12> */
[----:B------:R-:W-:Y:S02]  /*3780*/  IADD3 R148, P1, R148, R108, RZ ;  /* 0x0000006c94947210 */ /* 0x000fe40007f3e0ff */
[----:B------:R-:W-:Y:S01]  /*3790*/  LEA.HI.X.SX32 R147, R147, R126, 0x1, P3 ;  /* 0x0000007e93937211 */ /* 0x000fe200018f0eff */
[----:B------:R-:W-:Y:S04]  /*37a0*/  STL [R1+0x21c], R153 ;  /* 0x00021c9901007387 */ /* 0x000fe80000100800 */
[----:B------:R-:W-:Y:S04]  /*37b0*/  STL [R1+0x230], R151 ;  /* 0x0002309701007387 */ /* 0x000fe80000100800 */
[----:B------:R0:W-:Y:S04]  /*37c0*/  STL [R1+0x34], R149 ;  /* 0x0000349501007387 */ /* 0x0001e80000100800 */
[----:B------:R1:W-:Y:S04]  /*37d0*/  STL [R1+0x18], R148 ;  /* 0x0000189401007387 */ /* 0x0003e80000100800 */
[----:B------:R2:W-:Y:S01]  /*37e0*/  STL [R1+0x184], R147 ;  /* 0x0001849301007387 */ /* 0x0005e20000100800 */
[----:B0-----:R-:W-:-:S02]  /*37f0*/  IADD3 R149, P3, R143, R108, RZ ;  /* 0x0000006c8f957210 */ /* 0x001fc40007f7e0ff */
[----:B-1----:R-:W-:-:S03]  /*3800*/  LEA.HI.X.SX32 R148, R145, R126, 0x1, P0 ;  /* 0x0000007e91947211 */ /* 0x002fc600000f0eff */
[----:B------:R-:W-:Y:S01]  /*3810*/  STL [R1+0x1a8], R149 ;  /* 0x0001a89501007387 */ /* 0x000fe20000100800 */
[----:B------:R-:W-:Y:S02]  /*3820*/  LEA.HI.X.SX32 R145, R143, R126, 0x1, P2 ;  /* 0x0000007e8f917211 */ /* 0x000fe400010f0eff */
[CC--:B--2---:R-:W-:Y:S01]  /*3830*/  IADD3 R147, P0, R141.reuse, R108.reuse, RZ ;  /* 0x0000006c8d937210 */ /* 0x0c4fe20007f1e0ff */
[----:B------:R-:W-:Y:S01]  /*3840*/  STL [R1+0x22c], R148 ;  /* 0x00022c9401007387 */ /* 0x000fe20000100800 */
[----:B------:R-:W-:Y:S02]  /*3850*/  IADD3 R144, P2, R144, R108, RZ ;  /* 0x0000006c90907210 */ /* 0x000fe40007f5e0ff */
[----:B------:R-:W-:Y:S01]  /*3860*/  LEA.HI.X.SX32 R143, R141, R126, 0x1, P3 ;  /* 0x0000007e8d8f7211 */ /* 0x000fe200018f0eff */
[----:B------:R-:W-:Y:S01]  /*3870*/  STL [R1+0x240], R147 ;  /* 0x0002409301007387 */ /* 0x000fe20000100800 */
[----:B------:R-:W-:-:S03]  /*3880*/  IADD3 R141, P3, R104, R108, RZ ;  /* 0x0000006c688d7210 */ /* 0x000fc60007f7e0ff */
[----:B------:R-:W-:Y:S04]  /*3890*/  STL [R1+0x74], R145 ;  /* 0x0000749101007387 */ /* 0x000fe80000100800 */
[----:B------:R0:W-:Y:S04]  /*38a0*/  STL [R1+0x98], R144 ;  /* 0x0000989001007387 */ /* 0x0001e80000100800 */
[----:B------:R1:W-:Y:S04]  /*38b0*/  STL [R1+0x1a4], R143 ;  /* 0x0001a48f01007387 */ /* 0x0003e80000100800 */
[----:B------:R2:W-:Y:S01]  /*38c0*/  STL [R1+0x1c8], R141 ;  /* 0x0001c88d01007387 */ /* 0x0005e20000100800 */
[----:B0-----:R-:W-:-:S02]  /*38d0*/  LEA.HI.X.SX32 R144, R146, R126, 0x1, P0 ;  /* 0x0000007e92907211 */ /* 0x001fc400000f0eff */
[----:B-1----:R-:W-:-:S03]  /*38e0*/  IADD3 R143, P0, R136, R108, RZ ;  /* 0x0000006c888f7210 */ /* 0x002fc60007f1e0ff */
[----:B------:R-:W-:Y:S01]  /*38f0*/  STL [R1+0x23c], R144 ;  /* 0x00023c9001007387 */ /* 0x000fe20000100800 */
[-C--:B------:R-:W-:Y:S02]  /*3900*/  LEA.HI.X.SX32 R136, R136, R126.reuse, 0x1, P3 ;  /* 0x0000007e88887211 */ /* 0x080fe400018f0eff */
[----:B--2---:R-:W-:Y:S01]  /*3910*/  LEA.HI.X.SX32 R141, R104, R126, 0x1, P4 ;  /* 0x0000007e688d7211 */ /* 0x004fe200020f0eff */
[----:B------:R0:W-:Y:S01]  /*3920*/  STL [R1+0x250], R143 ;  /* 0x0002508f01007387 */ /* 0x0001e20000100800 */
[----:B------:R-:W-:-:S03]  /*3930*/  IADD3 R104, P4, R150, R108, RZ ;  /* 0x0000006c96687210 */ /* 0x000fc60007f9e0ff */
[----:B------:R1:W-:Y:S04]  /*3940*/  STL [R1+0xb4], R141 ;  /* 0x0000b48d01007387 */ /* 0x0003e80000100800 */
[----:B------:R2:W-:Y:S01]  /*3950*/  STL [R1+0x1c4], R136 ;  /* 0x0001c48801007387 */ /* 0x0005e20000100800 */
[C---:B0-----:R-:W-:Y:S02]  /*3960*/  IADD3 R143, P3, R55.reuse, R108, RZ ;  /* 0x0000006c378f7210 */ /* 0x041fe40007f7e0ff */
[-C--:B------:R-:W-:Y:S02]  /*3970*/  LEA.HI.X.SX32 R55, R55, R126.reuse, 0x1, P6 ;  /* 0x0000007e37377211 */ /* 0x080fe400030f0eff */
[----:B-1----:R-:W-:Y:S01]  /*3980*/  LEA.HI.X.SX32 R141, R152, R126, 0x1, P0 ;  /* 0x0000007e988d7211 */ /* 0x002fe200000f0eff */
[----:B------:R-:W-:Y:S01]  /*3990*/  STL [R1+0xf8], R143 ;  /* 0x0000f88f01007387 */ /* 0x000fe20000100800 */
[----:B--2---:R-:W-:-:S03]  /*39a0*/  IADD3 R136, P0, R131, R108, RZ ;  /* 0x0000006c83887210 */ /* 0x004fc60007f1e0ff */
[----:B------:R0:W-:Y:S04]  /*39b0*/  STL [R1+0x24c], R141 ;  /* 0x00024c8d01007387 */ /* 0x0001e80000100800 */
[----:B------:R1:W-:Y:S01]  /*39c0*/  STL [R1+0x1e8], R136 ;  /* 0x0001e88801007387 */ /* 0x0003e20000100800 */
[C---:B0-----:R-:W-:Y:S02]  /*39d0*/  IADD3 R141, P6, R57.reuse, R108, RZ ;  /* 0x0000006c398d7210 */ /* 0x041fe40007fde0ff */
[-C--:B------:R-:W-:Y:S02]  /*39e0*/  LEA.HI.X.SX32 R57, R57, R126.reuse, 0x1, P0 ;  /* 0x0000007e39397211 */ /* 0x080fe400000f0eff */
[----:B-1----:R-:W-:Y:S01]  /*39f0*/  LEA.HI.X.SX32 R136, R131, R126, 0x1, P3 ;  /* 0x0000007e83887211 */ /* 0x002fe200018f0eff */
[----:B------:R-:W-:Y:S01]  /*3a00*/  STL [R1+0x260], R141 ;  /* 0x0002608d01007387 */ /* 0x000fe20000100800 */
[----:B------:R-:W-:-:S03]  /*3a10*/  IADD3 R131, P3, R154, R108, RZ ;  /* 0x0000006c9a837210 */ /* 0x000fc60007f7e0ff */
[----:B------:R0:W-:Y:S04]  /*3a20*/  STL [R1+0xf4], R136 ;  /* 0x0000f48801007387 */ /* 0x0001e80000100800 */
[----:B------:R1:W-:Y:S04]  /*3a30*/  STL [R1+0x58], R131 ;  /* 0x0000588301007387 */ /* 0x0003e80000100800 */
[----:B------:R2:W-:Y:S01]  /*3a40*/  STL [R1+0x1e4], R57 ;  /* 0x0001e43901007387 */ /* 0x0005e20000100800 */
[C---:B0-----:R-:W-:Y:S02]  /*3a50*/  IADD3 R136, P0, R66.reuse, R108, RZ ;  /* 0x0000006c42887210 */ /* 0x041fe40007f1e0ff */
[----:B------:R-:W-:-:S02]  /*3a60*/  LEA.HI.X.SX32 R66, R66, R126, 0x1, P5 ;  /* 0x0000007e42427211 */ /* 0x000fc400028f0eff */
[----:B-1----:R-:W-:Y:S01]  /*3a70*/  LEA.HI.X.SX32 R131, R156, R126, 0x1, P6 ;  /* 0x0000007e9c837211 */ /* 0x002fe200030f0eff */
[----:B------:R0:W-:Y:S01]  /*3a80*/  STL [R1+0x138], R136 ;  /* 0x0001388801007387 */ /* 0x0001e20000100800 */
[----:B--2---:R-:W-:-:S03]  /*3a90*/  IADD3 R57, P6, R39, R108, RZ ;  /* 0x0000006c27397210 */ /* 0x004fc60007fde0ff */
[----:B------:R1:W-:Y:S04]  /*3aa0*/  STL [R1+0x25c], R131 ;  /* 0x00025c8301007387 */ /* 0x0003e80000100800 */
[----:B------:R2:W-:Y:S01]  /*3ab0*/  STL [R1+0x208], R57 ;  /* 0x0002083901007387 */ /* 0x0005e20000100800 */
[----:B0-----:R-:W-:Y:S02]  /*3ac0*/  IADD3 R136, P5, R30, R108, RZ ;  /* 0x0000006c1e887210 */ /* 0x001fe40007fbe0ff */
[----:B-1----:R-:W-:-:S03]  /*3ad0*/  LEA.HI.X.SX32 R131, R39, R126, 0x1, P0 ;  /* 0x0000007e27837211 */ /* 0x002fc600000f0eff */
[----:B------:R0:W-:Y:S01]  /*3ae0*/  STL [R1+0x270], R136 ;  /* 0x0002708801007387 */ /* 0x0001e20000100800 */
[----:B------:R-:W-:Y:S02]  /*3af0*/  LEA.HI.X.SX32 R141, R160, R126, 0x1, P5 ;  /* 0x0000007ea08d7211 */ /* 0x000fe400028f0eff */
[----:B------:R-:W-:Y:S02]  /*3b00*/  CS2R R38, SRZ ;  /* 0x0000000000267805 */ /* 0x000fe4000001ff00 */
[----:B--2---:R-:W-:Y:S01]  /*3b10*/  IADD3 R57, P0, R158, R108, RZ ;  /* 0x0000006c9e397210 */ /* 0x004fe20007f1e0ff */
[----:B------:R1:W-:Y:S01]  /*3b20*/  STL [R1+0x134], R131 ;  /* 0x0001348301007387 */ /* 0x0003e20000100800 */
[----:B0-----:R-:W-:Y:S02]  /*3b30*/  LEA.HI.X.SX32 R136, R30, R126, 0x1, P6 ;  /* 0x0000007e1e887211 */ /* 0x001fe400030f0eff */
[----:B-1----:R-:W-:-:S03]  /*3b40*/  IADD3 R131, P6, R26, R108, RZ ;  /* 0x0000006c1a837210 */ /* 0x002fc60007fde0ff */
[----:B------:R0:W-:Y:S04]  /*3b50*/  STL [R1+0x204], R136 ;  /* 0x0002048801007387 */ /* 0x0001e80000100800 */
[----:B------:R1:W-:Y:S04]  /*3b60*/  STL [R1+0x178], R131 ;  /* 0x0001788301007387 */ /* 0x0003e80000100800 */
[----:B------:R2:W-:Y:S01]  /*3b70*/  STL [R1+0x26c], R141 ;  /* 0x00026c8d01007387 */ /* 0x0005e20000100800 */
[----:B0-----:R-:W-:Y:S02]  /*3b80*/  IADD3 R136, P5, R25, R108, RZ ;  /* 0x0000006c19887210 */ /* 0x001fe40007fbe0ff */
[----:B-1----:R-:W-:-:S03]  /*3b90*/  LEA.HI.X.SX32 R131, R26, R126, 0x1, P1 ;  /* 0x0000007e1a837211 */ /* 0x002fc600008f0eff */
[----:B------:R0:W-:Y:S01]  /*3ba0*/  STL [R1+0x228], R136 ;  /* 0x0002288801007387 */ /* 0x0001e20000100800 */
[----:B--2---:R-:W-:-:S03]  /*3bb0*/  IADD3 R141, P1, R27, R108, RZ ;  /* 0x0000006c1b8d7210 */ /* 0x004fc60007f3e0ff */
[----:B------:R1:W-:Y:S04]  /*3bc0*/  STL [R1+0x14], R131 ;  /* 0x0000148301007387 */ /* 0x0003e80000100800 */
[----:B------:R2:W-:Y:S01]  /*3bd0*/  STL [R1+0x280], R141 ;  /* 0x0002808d01007387 */ /* 0x0005e20000100800 */
[----:B0-----:R-:W-:Y:S02]  /*3be0*/  LEA.HI.X.SX32 R136, R25, R126, 0x1, P6 ;  /* 0x0000007e19887211 */ /* 0x001fe400030f0eff */
[----:B-1----:R-:W-:-:S03]  /*3bf0*/  IADD3 R131, P6, R28, R108, RZ ;  /* 0x0000006c1c837210 */ /* 0x002fc60007fde0ff */
[----:B------:R0:W-:Y:S01]  /*3c00*/  STL [R1+0x174], R136 ;  /* 0x0001748801007387 */ /* 0x0001e20000100800 */
[----:B--2---:R-:W-:-:S03]  /*3c10*/  LEA.HI.X.SX32 R141, R27, R126, 0x1, P5 ;  /* 0x0000007e1b8d7211 */ /* 0x004fc600028f0eff */
[----:B------:R1:W-:Y:S01]  /*3c20*/  STL [R1+0x1b8], R131 ;  /* 0x0001b88301007387 */ /* 0x0003e20000100800 */
[----:B------:R-:W-:-:S03]  /*3c30*/  CS2R R26, SRZ ;  /* 0x00000000001a7805 */ /* 0x000fc6000001ff00 */
        /* <DEDUP_REMOVED lines=10> */
[-C--:B------:R-:W-:Y:S02]  /*3ce0*/  LEA.HI.X.SX32 R59, R59, R126.reuse, 0x1, P4 ;  /* 0x0000007e3b3b7211 */ /* 0x080fe400020f0eff */
[----:B--2---:R-:W-:Y:S01]  /*3cf0*/  LEA.HI.X.SX32 R141, R29, R126, 0x1, P6 ;  /* 0x0000007e1d8d7211 */ /* 0x004fe200030f0eff */
[----:B------:R1:W-:Y:S01]  /*3d00*/  STL [R1+0x118], R131 ;  /* 0x0001188301007387 */ /* 0x0003e20000100800 */
[----:B------:R-:W-:-:S03]  /*3d10*/  CS2R R28, SRZ ;  /* 0x00000000001c7805 */ /* 0x000fc6000001ff00 */
[----:B------:R2:W-:Y:S01]  /*3d20*/  STL [R1+0x1b4], R141 ;  /* 0x0001b48d01007387 */ /* 0x0005e20000100800 */
[C---:B0-----:R-:W-:Y:S02]  /*3d30*/  IADD3 R136, P6, R74.reuse, R108, RZ ;  /* 0x0000006c4a887210 */ /* 0x041fe40007fde0ff */
[-C--:B------:R-:W-:Y:S02]  /*3d40*/  LEA.HI.X.SX32 R74, R74, R126.reuse, 0x1, P2 ;  /* 0x0000007e4a4a7211 */ /* 0x080fe400010f0eff */
[----:B-1----:R-:W-:Y:S01]  /*3d50*/  LEA.HI.X.SX32 R131, R31, R126, 0x1, P5 ;  /* 0x0000007e1f837211 */ /* 0x002fe200028f0eff */
[----:B------:R0:W-:Y:S01]  /*3d60*/  STL [R1+0x1f8], R136 ;  /* 0x0001f88801007387 */ /* 0x0001e20000100800 */
[----:B------:R-:W-:Y:S02]  /*3d70*/  CS2R R30, SRZ ;  /* 0x00000000001e7805 */ /* 0x000fe4000001ff00 */
[C---:B--2---:R-:W-:Y:S01]  /*3d80*/  IADD3 R141, P5, R128.reuse, R108, RZ ;  /* 0x0000006c808d7210 */ /* 0x044fe20007fbe0ff */
[----:B------:R1:W-:Y:S01]  /*3d90*/  STL [R1+0x244], R131 ;  /* 0x0002448301007387 */ /* 0x0003e20000100800 */
[----:B------:R-:W-:-:S03]  /*3da0*/  LEA.HI.X.SX32 R128, R128, R126, 0x1, P6 ;  /* 0x0000007e80807211 */ /* 0x000fc600030f0eff */
[----:B------:R-:W-:Y:S01]  /*3db0*/  STL [R1+0x268], R141 ;  /* 0x0002688d01007387 */ /* 0x000fe20000100800 */
[----:B0-----:R-:W-:Y:S02]  /*3dc0*/  LEA.HI.X.SX32 R136, R165, R126, 0x1, P1 ;  /* 0x0000007ea5887211 */ /* 0x001fe400008f0eff */
[----:B-1----:R-:W-:-:S03]  /*3dd0*/  IADD3 R131, P1, R129, R108, RZ ;  /* 0x0000006c81837210 */ /* 0x002fc60007f3e0ff */
[----:B------:R0:W-:Y:S01]  /*3de0*/  STL [R1+0x28c], R136 ;  /* 0x00028c8801007387 */ /* 0x0001e20000100800 */
[----:B------:R-:W-:-:S03]  /*3df0*/  LEA.HI.X.SX32 R129, R129, R126, 0x1, P5 ;  /* 0x0000007e81817211 */ /* 0x000fc600028f0eff */
[----:B------:R1:W-:Y:S01]  /*3e00*/  STL [R1+0x2a0], R131 ;  /* 0x0002a08301007387 */ /* 0x0003e20000100800 */
[-C--:B0-----:R-:W-:Y:S02]  /*3e10*/  IADD3 R136, P4, R130, R108.reuse, RZ ;  /* 0x0000006c82887210 */ /* 0x081fe40007f9e0ff */
[----:B-1----:R-:W-:-:S03]  /*3e20*/  IADD3 R131, P2, R132, R108, RZ ;  /* 0x0000006c84837210 */ /* 0x002fc60007f5e0ff */
[----:B------:R-:W-:Y:S04]  /*3e30*/  STL [R1+0x198], R136 ;  /* 0x0001988801007387 */ /* 0x000fe80000100800 */
[----:B------:R0:W-:Y:S04]  /*3e40*/  STL [R1+0x114], R74 ;  /* 0x0001144a01007387 */ /* 0x0001e80000100800 */
[----:B------:R-:W-:Y:S04]  /*3e50*/  STL [R1+0x238], R131 ;  /* 0x0002388301007387 */ /* 0x000fe80000100800 */
[----:B------:R1:W-:Y:S01]  /*3e60*/  STL [R1+0x1f4], R128 ;  /* 0x0001f48001007387 */ /* 0x0003e20000100800 */
[----:B0-----:R-:W-:-:S05]  /*3e70*/  IADD3 R74, P6, R133, R108, RZ ;  /* 0x0000006c854a7210 */ /* 0x001fca0007fde0ff */
[----:B------:R0:W-:Y:S01]  /*3e80*/  STL [R1+0x288], R74 ;  /* 0x0002884a01007387 */ /* 0x0001e20000100800 */
[----:B-1----:R-:W-:-:S03]  /*3e90*/  IADD3 R128, P5, R134, R108, RZ ;  /* 0x0000006c86807210 */ /* 0x002fc60007fbe0ff */
[----:B------:R1:W-:Y:S04]  /*3ea0*/  STL [R1+0x264], R129 ;  /* 0x0002648101007387 */ /* 0x0003e80000100800 */
[----:B------:R2:W-:Y:S01]  /*3eb0*/  STL [R1+0x2b0], R128 ;  /* 0x0002b08001007387 */ /* 0x0005e20000100800 */
[----:B0-----:R-:W-:Y:S02]  /*3ec0*/  LEA.HI.X.SX32 R74, R168, R126, 0x1, P1 ;  /* 0x0000007ea84a7211 */ /* 0x001fe400008f0eff */
[----:B-1----:R-:W-:-:S03]  /*3ed0*/  IADD3 R129, P1, R135, R108, RZ ;  /* 0x0000006c87817210 */ /* 0x002fc60007f3e0ff */
[----:B------:R0:W-:Y:S01]  /*3ee0*/  STL [R1+0x29c], R74 ;  /* 0x00029c4a01007387 */ /* 0x0001e20000100800 */
[----:B--2---:R-:W-:-:S03]  /*3ef0*/  LEA.HI.X.SX32 R128, R130, R126, 0x1, P3 ;  /* 0x0000007e82807211 */ /* 0x004fc600018f0eff */
        /* <DEDUP_REMOVED lines=17> */
[----:B--2---:R-:W-:-:S03]  /*4010*/  LEA R128, P5, R24, R108, 0x7 ;  /* 0x0000006c18807211 */ /* 0x004fc600078a38ff */
[----:B------:R1:W-:Y:S04]  /*4020*/  STL [R1+0x2ac], R129 ;  /* 0x0002ac8101007387 */ /* 0x0003e80000100800 */
[----:B------:R2:W-:Y:S01]  /*4030*/  STL [R1+0xd8], R128 ;  /* 0x0000d88001007387 */ /* 0x0005e20000100800 */
[----:B0-----:R-:W-:Y:S02]  /*4040*/  LEA.HI.X.SX32 R74, R135, R126, 0x1, P0 ;  /* 0x0000007e874a7211 */ /* 0x001fe400000f0eff */
[----:B------:R-:W-:Y:S02]  /*4050*/  LEA R130, P0, R24, R108, 0x6 ;  /* 0x0000006c18827211 */ /* 0x000fe400078030ff */
[----:B-1----:R-:W-:-:S03]  /*4060*/  LEA.HI.X.SX32 R129, R137, R126, 0x1, P1 ;  /* 0x0000007e89817211 */ /* 0x002fc600008f0eff */
[----:B------:R0:W-:Y:S01]  /*4070*/  STL [R1+0x1d8], R130 ;  /* 0x0001d88201007387 */ /* 0x0001e20000100800 */
[----:B--2---:R-:W-:-:S03]  /*4080*/  LEA R128, P1, R24, R108, 0x5 ;  /* 0x0000006c18807211 */ /* 0x004fc600078228ff */
[----:B------:R1:W-:Y:S04]  /*4090*/  STL [R1+0x154], R129 ;  /* 0x0001548101007387 */ /* 0x0003e80000100800 */
[----:B------:R2:W-:Y:S01]  /*40a0*/  STL [R1+0x258], R128 ;  /* 0x0002588001007387 */ /* 0x0005e20000100800 */
[----:B0-----:R-:W-:Y:S02]  /*40b0*/  LEA.HI.X.SX32 R130, R138, R126, 0x1, P3 ;  /* 0x0000007e8a827211 */ /* 0x001fe400018f0eff */
[----:B-1----:R-:W-:-:S03]  /*40c0*/  LEA R129, P3, R24, R108, 0x4 ;  /* 0x0000006c18817211 */ /* 0x002fc600078620ff */
[----:B------:R0:W-:Y:S01]  /*40d0*/  STL [R1+0x214], R130 ;  /* 0x0002148201007387 */ /* 0x0001e20000100800 */
[----:B--2---:R-:W-:-:S03]  /*40e0*/  LEA.HI.X.SX32 R128, R139, R126, 0x1, P4 ;  /* 0x0000007e8b807211 */ /* 0x004fc600020f0eff */
[----:B------:R1:W-:Y:S04]  /*40f0*/  STL [R1+0x298], R129 ;  /* 0x0002988101007387 */ /* 0x0003e80000100800 */
[----:B------:R2:W-:Y:S01]  /*4100*/  STL [R1+0x274], R128 ;  /* 0x0002748001007387 */ /* 0x0005e20000100800 */
[----:B0-----:R-:W-:Y:S02]  /*4110*/  LEA R130, P4, R24, R108, 0x3 ;  /* 0x0000006c18827211 */ /* 0x001fe400078818ff */
[----:B-1----:R-:W-:-:S03]  /*4120*/  LEA.HI.X.SX32 R129, R140, R126, 0x1, P2 ;  /* 0x0000007e8c817211 */ /* 0x002fc600010f0eff */
[----:B------:R0:W-:Y:S01]  /*4130*/  STL [R1+0x2b8], R130 ;  /* 0x0002b88201007387 */ /* 0x0001e20000100800 */
[----:B--2---:R-:W-:-:S03]  /*4140*/  IADD3 R128, P2, R142, R108, RZ ;  /* 0x0000006c8e807210 */ /* 0x004fc60007f5e0ff */
        /* <DEDUP_REMOVED lines=8> */
[-C--:B0-----:R-:W-:Y:S02]  /*41d0*/  LEA.HI.X.SX32 R130, R192, R126.reuse, 0x1, P0 ;  /* 0x0000007ec0827211 */ /* 0x081fe400000f0eff */
[----:B-1----:R-:W-:-:S03]  /*41e0*/  LEA.HI.X.SX32 R129, R184, R126, 0x1, P1 ;  /* 0x0000007eb8817211 */ /* 0x002fc600008f0eff */
[----:B------:R0:W-:Y:S01]  /*41f0*/  STL [R1+0x1d4], R130 ;  /* 0x0001d48201007387 */ /* 0x0001e20000100800 */
[----:B--2---:R-:W-:-:S03]  /*4200*/  LEA.HI.X.SX32 R128, R188, R126, 0x1, P3 ;  /* 0x0000007ebc807211 */ /* 0x004fc600018f0eff */
[----:B------:R1:W-:Y:S04]  /*4210*/  STL [R1+0x254], R129 ;  /* 0x0002548101007387 */ /* 0x0003e80000100800 */
[----:B------:R2:W-:Y:S01]  /*4220*/  STL [R1+0x294], R128 ;  /* 0x0002948001007387 */ /* 0x0005e20000100800 */
[-C--:B0-----:R-:W-:Y:S02]  /*4230*/  LEA.HI.X.SX32 R130, R198, R126.reuse, 0x1, P4 ;  /* 0x0000007ec6827211 */ /* 0x081fe400020f0eff */
[----:B-1----:R-:W-:-:S03]  /*4240*/  LEA.HI.X.SX32 R129, R24, R126, 0x1, P2 ;  /* 0x0000007e18817211 */ /* 0x002fc600010f0eff */
[----:B------:R0:W-:Y:S01]  /*4250*/  STL [R1+0x2b4], R130 ;  /* 0x0002b48201007387 */ /* 0x0001e20000100800 */
[----:B------:R-:W-:Y:S02]  /*4260*/  CS2R R24, SRZ ;  /* 0x0000000000187805 */ /* 0x000fe4000001ff00 */
[----:B--2---:R-:W-:Y:S01]  /*4270*/  LEA.HI.X.SX32 R128, R142, R126, 0x1, P6 ;  /* 0x0000007e8e807211 */ /* 0x004fe200030f0eff */
[----:B------:R1:W-:Y:S04]  /*4280*/  STL [R1+0x2cc], R129 ;  /* 0x0002cc8101007387 */ /* 0x0003e80000100800 */
[----:B------:R2:W-:Y:S01]  /*4290*/  STL [R1+0x2c4], R128 ;  /* 0x0002c48001007387 */ /* 0x0005e20000100800 */
[C---:B0-----:R-:W-:Y:S02]  /*42a0*/  LOP3.LUT R130, R0.reuse, 0x30, RZ, 0x3c, !PT ;  /* 0x0000003000827812 */ /* 0x041fe400078e3cff */
[----:B------:R-:W-:-:S02]  /*42b0*/  LOP3.LUT R130, R0, 0x60, RZ, 0x3c, !PT ;  /* 0x0000006000827812 */ /* 0x000fc400078e3cff */
[C---:B-1----:R-:W-:Y:S02]  /*42c0*/  LOP3.LUT R129, R0.reuse, 0x10, RZ, 0x3c, !PT ;  /* 0x0000001000817812 */ /* 0x042fe400078e3cff */
[C---:B------:R-:W-:Y:S02]  /*42d0*/  LOP3.LUT R129, R0.reuse, 0x40, RZ, 0x3c, !PT ;  /* 0x0000004000817812 */ /* 0x040fe400078e3cff */
[C---:B--2---:R-:W-:Y:S02]  /*42e0*/  LOP3.LUT R128, R0.reuse, 0x20, RZ, 0x3c, !PT ;  /* 0x0000002000807812 */ /* 0x044fe400078e3cff */
[C---:B------:R-:W-:Y:S02]  /*42f0*/  LOP3.LUT R128, R0.reuse, 0x50, RZ, 0x3c, !PT ;  /* 0x0000005000807812 */ /* 0x040fe400078e3cff */
[----:B------:R-:W-:Y:S02]  /*4300*/  LOP3.LUT R129, R0, 0x70, RZ, 0x3c, !PT ;  /* 0x0000007000817812 */ /* 0x000fe400078e3cff */
[----:B------:R-:W-:-:S02]  /*4310*/  LOP3.LUT R128, R2, 0x10, RZ, 0x3c, !PT ;  /* 0x0000001002807812 */ /* 0x000fc400078e3cff */
[C---:B------:R-:W-:Y:S02]  /*4320*/  LOP3.LUT R130, R2.reuse, 0x20, RZ, 0x3c, !PT ;  /* 0x0000002002827812 */ /* 0x040fe400078e3cff */
[C---:B------:R-:W-:Y:S02]  /*4330*/  LOP3.LUT R129, R2.reuse, 0x30, RZ, 0x3c, !PT ;  /* 0x0000003002817812 */ /* 0x040fe400078e3cff */
[C---:B------:R-:W-:Y:S02]  /*4340*/  LOP3.LUT R128, R2.reuse, 0x40, RZ, 0x3c, !PT ;  /* 0x0000004002807812 */ /* 0x040fe400078e3cff */
[C---:B------:R-:W-:Y:S02]  /*4350*/  LOP3.LUT R130, R2.reuse, 0x50, RZ, 0x3c, !PT ;  /* 0x0000005002827812 */ /* 0x040fe400078e3cff */
[C---:B------:R-:W-:Y:S02]  /*4360*/  LOP3.LUT R129, R2.reuse, 0x60, RZ, 0x3c, !PT ;  /* 0x0000006002817812 */ /* 0x040fe400078e3cff */
[----:B------:R-:W-:-:S07]  /*4370*/  LOP3.LUT R128, R2, 0x70, RZ, 0x3c, !PT ;  /* 0x0000007002807812 */ /* 0x000fce00078e3cff */
.L_x_1:
[----:B------:R-:W0:Y:S01]  /*4380*/  LDC R152, c[0x0][0x230] ;  /* 0x00008c00ff987b82 */ /* 0x000e220000000800 */
[----:B------:R-:W-:Y:S01]  /*4390*/  STL [R1+0x33c], R16 ;  /* 0x00033c1001007387 */ /* 0x000fe20000100800 */
[----:B------:R-:W-:Y:S02]  /*43a0*/  MOV R128, UR48 ;  /* 0x0000003000807c02 */ /* 0x000fe40008000f00 */
[----:B------:R-:W-:Y:S01]  /*43b0*/  MOV R53, UR53 ;  /* 0x0000003500357c02 */ /* 0x000fe20008000f00 */
[----:B------:R-:W-:Y:S04]  /*43c0*/  STL [R1+0x338], R40 ;  /* 0x0003382801007387 */ /* 0x000fe80000100800 */
[----:B------:R-:W-:Y:S04]  /*43d0*/  STL [R1+0x334], R14 ;  /* 0x0003340e01007387 */ /* 0x000fe80000100800 */
[----:B------:R-:W-:Y:S04]  /*43e0*/  STL [R1+0x330], R22 ;  /* 0x0003301601007387 */ /* 0x000fe80000100800 */
[----:B------:R-:W-:Y:S04]  /*43f0*/  STL [R1+0x32c], R12 ;  /* 0x00032c0c01007387 */ /* 0x000fe80000100800 */
[----:B------:R-:W-:Y:S01]  /*4400*/  STL [R1+0x304], R2 ;  /* 0x0003040201007387 */ /* 0x000fe20000100800 */
[----:B0-----:R-:W-:-:S03]  /*4410*/  IMAD R152, R51, -0x80, R152 ;  /* 0xffffff8033987824 */ /* 0x001fc600078e0298 */
[----:B------:R0:W-:Y:S02]  /*4420*/  STL [R1+0x300], R52 ;  /* 0x0003003401007387 */ /* 0x0001e40000100800 */
[----:B------:R-:W-:Y:S02]  /*4430*/  ISETP.GT.AND P0, PT, R152, RZ, PT ;  /* 0x000000ff9800720c */ /* 0x000fe40003f04270 */
[----:B0-----:R-:W-:-:S05]  /*4440*/  MOV R52, UR49 ;  /* 0x0000003100347c02 */ /* 0x001fca0008000f00 */
[----:B------:R0:W-:Y:S04]  /*4450*/  STL [R1+0x2f4], R52 ;  /* 0x0002f43401007387 */ /* 0x0001e80000100800 */
[----:B------:R-:W-:Y:S04]  /*4460*/  STL [R1+0x2f0], R128 ;  /* 0x0002f08001007387 */ /* 0x000fe80000100800 */
[----:B------:R-:W2:Y:S01]  /*4470*/  LDL R135, [R1+0x2c4] ;  /* 0x0002c40001877983 */ /* 0x000ea20000100800 */
[----:B0-----:R-:W-:-:S03]  /*4480*/  MOV R52, UR52 ;  /* 0x0000003400347c02 */ /* 0x001fc60008000f00 */
[----:B------:R0:W-:Y:S04]  /*4490*/  STL [R1+0x2ec], R53 ;  /* 0x0002ec3501007387 */ /* 0x0001e80000100800 */
[----:B------:R-:W3:Y:S04]  /*44a0*/  LDL R134, [R1+0x2c8] ;  /* 0x0002c80001867983 */ /* 0x000ee80000100800 */
[----:B------:R1:W-:Y:S01]  /*44b0*/  STL [R1+0x2e8], R52 ;  /* 0x0002e83401007387 */ /* 0x0003e20000100800 */
[----:B0-----:R-:W-:Y:S01]  /*44c0*/  MOV R53, UR56 ;  /* 0x0000003800357c02 */ /* 0x001fe20008000f00 */
[----:B------:R-:W-:Y:S01]  /*44d0*/  @P0 IMAD.MOV.U32 R128, RZ, RZ, R108 ;  /* 0x000000ffff800224 */ /* 0x000fe200078e006c */
[----:B------:R-:W-:Y:S01]  /*44e0*/  PRMT R142, RZ, 0x7610, R142 ;  /* 0x00007610ff8e7816 */ /* 0x000fe2000000008e */
[----:B------:R-:W-:Y:S01]  /*44f0*/  @P0 IMAD.MOV.U32 R129, RZ, RZ, R126 ;  /* 0x000000ffff810224 */ /* 0x000fe200078e007e */
[----:B-1----:R-:W-:-:S04]  /*4500*/  MOV R52, UR57 ;  /* 0x0000003900347c02 */ /* 0x002fc80008000f00 */
[----:B------:R0:W4:Y:S04]  /*4510*/  @P0 LDG.E.U16 R142, desc[UR6][R128.64] ;  /* 0x00000006808e0981 */ /* 0x000128000c1e1500 */
[----:B------:R-:W-:Y:S04]  /*4520*/  STL [R1+0x308], R52 ;  /* 0x0003083401007387 */ /* 0x000fe80000100800 */
[----:B------:R-:W-:Y:S04]  /*4530*/  STL [R1+0x30c], R53 ;  /* 0x00030c3501007387 */ /* 0x000fe80000100800 */
[----:B------:R-:W-:Y:S04]  /*4540*/  STL [R1+0x310], R51 ;  /* 0x0003103301007387 */ /* 0x000fe80000100800 */
[----:B------:R-:W-:Y:S04]  /*4550*/  STL [R1+0x318], R108 ;  /* 0x0003186c01007387 */ /* 0x000fe80000100800 */
[----:B------:R-:W-:Y:S04]  /*4560*/  STL [R1+0x314], R126 ;  /* 0x0003147e01007387 */ /* 0x000fe80000100800 */
[----:B------:R-:W0:Y:S04]  /*4570*/  LDL R128, [R1+0x2cc] ;  /* 0x0002cc0001807983 */ /* 0x000e280000100800 */
[----:B------:R-:W0:Y:S01]  /*4580*/  LDL R129, [R1+0x2d0] ;  /* 0x0002d00001817983 */ /* 0x000e220000100800 */
[----:B------:R-:W-:-:S02]  /*4590*/  ISETP.GT.AND P1, PT, R152, 0x1, PT ;  /* 0x000000019800780c */ /* 0x000fc40003f24270 */
[----:B------:R-:W-:Y:S02]  /*45a0*/  ISETP.GT.AND P2, PT, R152, 0x2, PT ;  /* 0x000000029800780c */ /* 0x000fe40003f44270 */
[----:B------:R-:W-:Y:S02]  /*45b0*/  PRMT R16, RZ, 0x7610, R16 ;  /* 0x00007610ff107816 */ /* 0x000fe40000000010 */
[----:B------:R-:W-:-:S07]  /*45c0*/  PRMT R40, RZ, 0x7610, R40 ;  /* 0x00007610ff287816 */ /* 0x000fce0000000028 */
[----:B0-----:R-:W-:-:S04]  /*45d0*/  @P1 LOP3.LUT R129, R129, R128, RZ, 0x3c, !PT ;  /* 0x0000008081811212 */ /* 0x001fc800078e3cff */
[----:B------:R-:W-:-:S04]  /*45e0*/  @P1 LOP3.LUT R128, R129, R128, RZ, 0x3c, !PT ;  /* 0x0000008081801212 */ /* 0x000fc800078e3cff */
[----:B------:R-:W-:-:S05]  /*45f0*/  @P1 LOP3.LUT R129, R129, R128, RZ, 0x3c, !PT ;  /* 0x0000008081811212 */ /* 0x000fca00078e3cff */
[----:B------:R3:W5:Y:S02]  /*4600*/  @P1 LDG.E.U16 R16, desc[UR6][R128.64] ;  /* 0x0000000680101981 */ /* 0x000764000c1e1500 */
[----:B---3--:R-:W-:Y:S02]  /*4610*/  @P2 IMAD.MOV.U32 R128, RZ, RZ, R134 ;  /* 0x000000ffff802224 */ /* 0x008fe400078e0086 */
[----:B--2---:R-:W-:-:S05]  /*4620*/  @P2 IMAD.MOV.U32 R129, RZ, RZ, R135 ;  /* 0x000000ffff812224 */ /* 0x004fca00078e0087 */
[----:B------:R-:W2:Y:S04]  /*4630*/  @P2 LDG.E.U16 R40, desc[UR6][R128.64] ;  /* 0x0000000680282981 */ /* 0x000ea8000c1e1500 */
[----:B-----5:R0:W-:Y:S04]  /*4640*/  STL [R1+0x2e0], R16 ;  /* 0x0002e01001007387 */ /* 0x0201e80000100800 */
[----:B0-----:R-:W3:Y:S04]  /*4650*/  LDL.LU R16, [R1+0x33c] ;  /* 0x00033c0001107983 */ /* 0x001ee80000300800 */
[----:B------:R-:W5:Y:S04]  /*4660*/  LDL R135, [R1+0x2a4] ;  /* 0x0002a40001877983 */ /* 0x000f680000100800 */
[----:B------:R-:W4:Y:S04]  /*4670*/  LDL R134, [R1+0x2a8] ;  /* 0x0002a80001867983 */ /* 0x000f280000100800 */
[----:B--2---:R0:W-:Y:S04]  /*4680*/  STL [R1+0x2dc], R40 ;  /* 0x0002dc2801007387 */ /* 0x0041e80000100800 */
[----:B0-----:R-:W2:Y:S04]  /*4690*/  LDL.LU R40, [R1+0x338] ;  /* 0x0003380001287983 */ /* 0x001ea80000300800 */
[----:B------:R-:W3:Y:S04]  /*46a0*/  LDL R128, [R1+0x2bc] ;  /* 0x0002bc0001807983 */ /* 0x000ee80000100800 */
[----:B------:R-:W3:Y:S01]  /*46b0*/  LDL R129, [R1+0x2c0] ;  /* 0x0002c00001817983 */ /* 0x000ee20000100800 */
[----:B------:R-:W-:-:S02]  /*46c0*/  ISETP.GT.AND P3, PT, R152, 0x3, PT ;  /* 0x000000039800780c */ /* 0x000fc40003f64270 */
[----:B------:R-:W-:-:S11]  /*46d0*/  PRMT R14, RZ, 0x7610, R14 ;  /* 0x00007610ff0e7816 */ /* 0x000fd6000000000e */
[----:B---3--:R-:W-:-:S04]  /*46e0*/  @P3 LOP3.LUT R129, R129, R128, RZ, 0x3c, !PT ;  /* 0x0000008081813212 */ /* 0x008fc800078e3cff */
[----:B------:R-:W-:-:S04]  /*46f0*/  @P3 LOP3.LUT R128, R129, R128, RZ, 0x3c, !PT ;  /* 0x0000008081803212 */ /* 0x000fc800078e3cff */
[----:B------:R-:W-:-:S05]  /*4700*/  @P3 LOP3.LUT R129, R129, R128, RZ, 0x3c, !PT ;  /* 0x0000008081813212 */ /* 0x000fca00078e3cff */
[----:B------:R-:W3:Y:S01]  /*4710*/  @P3 LDG.E.U16 R14, desc[UR6][R128.64] ;  /* 0x00000006800e3981 */ /* 0x000ee2000c1e1500 */
[----:B------:R-:W-:-:S03]  /*4720*/  ISETP.GT.AND P0, PT, R152, 0x4, PT ;  /* 0x000000049800780c */ /* 0x000fc60003f04270 */
[----:B---3--:R0:W-:Y:S04]  /*4730*/  STL [R1+0x2d8], R14 ;  /* 0x0002d80e01007387 */ /* 0x0081e80000100800 */
[----:B0-----:R-:W3:Y:S04]  /*4740*/  LDL.LU R14, [R1+0x334] ;  /* 0x00033400010e7983 */ /* 0x001ee80000300800 */
[----:B------:R-:W5:Y:S04]  /*4750*/  LDL R128, [R1+0x2b4] ;  /* 0x0002b40001807983 */ /* 0x000f680000100800 */
[----:B------:R-:W5:Y:S01]  /*4760*/  LDL R129, [R1+0x2b8] ;  /* 0x0002b80001817983 */ /* 0x000f620000100800 */
[----:B------:R-:W-:-:S02]  /*4770*/  PRMT R22, RZ, 0x7610, R22 ;  /* 0x00007610ff167816 */ /* 0x000fc40000000016 */
[----:B-----5:R-:W-:-:S04]  /*4780*/  @P0 LOP3.LUT R129, R129, R128, RZ, 0x3c, !PT ;  /* 0x0000008081810212 */ /* 0x020fc800078e3cff */
[----:B------:R-:W-:-:S04]  /*4790*/  @P0 LOP3.LUT R128, R129, R128, RZ, 0x3c, !PT ;  /* 0x0000008081800212 */ /* 0x000fc800078e3cff */
[----:B------:R-:W-:-:S05]  /*47a0*/  @P0 LOP3.LUT R129, R129, R128, RZ, 0x3c, !PT ;  /* 0x0000008081810212 */ /* 0x000fca00078e3cff */
[----:B------:R-:W5:Y:S01]  /*47b0*/  @P0 LDG.E.U16 R22, desc[UR6][R128.64] ;  /* 0x0000000680160981 */ /* 0x000f62000c1e1500 */
[----:B------:R-:W-:-:S03]  /*47c0*/  ISETP.GT.AND P1, PT, R152, 0x5, PT ;  /* 0x000000059800780c */ /* 0x000fc60003f24270 */
[----:B-----5:R0:W-:Y:S04]  /*47d0*/  STL [R1+0x2d4], R22 ;  /* 0x0002d41601007387 */ /* 0x0201e80000100800 */
[----:B0-----:R-:W5:Y:S04]  /*47e0*/  LDL.LU R22, [R1+0x330] ;  /* 0x0003300001167983 */ /* 0x001f680000300800 */
[----:B------:R-:W4:Y:S04]  /*47f0*/  LDL R128, [R1+0x2ac] ;  /* 0x0002ac0001807983 */ /* 0x000f280000100800 */
[----:B------:R-:W4:Y:S01]  /*4800*/  LDL R129, [R1+0x2b0] ;  /* 0x0002b00001817983 */ /* 0x000f220000100800 */
[----:B------:R-:W-:-:S02]  /*4810*/  PRMT R108, RZ, 0x7610, R108 ;  /* 0x00007610ff6c7816 */ /* 0x000fc4000000006c */
[----:B------:R-:W-:Y:S02]  /*4820*/  ISETP.GT.AND P2, PT, R152, 0x6, PT ;  /* 0x000000069800780c */ /* 0x000fe40003f44270 */
[----:B----4-:R-:W-:-:S04]  /*4830*/  @P1 LOP3.LUT R129, R129, R128, RZ, 0x3c, !PT ;  /* 0x0000008081811212 */ /* 0x010fc800078e3cff */
[----:B------:R-:W-:-:S04]  /*4840*/  @P1 LOP3.LUT R128, R129, R128, RZ, 0x3c, !PT ;  /* 0x0000008081801212 */ /* 0x000fc800078e3cff */
[----:B------:R-:W-:-:S05]  /*4850*/  @P1 LOP3.LUT R129, R129, R128, RZ, 0x3c, !PT ;  /* 0x0000008081811212 */ /* 0x000fca00078e3cff */
[----:B------:R0:W4:Y:S01]  /*4860*/  @P1 LDG.E.U16 R108, desc[UR6][R128.64] ;  /* 0x00000006806c1981 */ /* 0x000122000c1e1500 */
[----:B------:R-:W-:Y:S01]  /*4870*/  PRMT R51, RZ, 0x7610, R51 ;  /* 0x00007610ff337816 */ /* 0x000fe20000000033 */
[----:B0-----:R-:W-:Y:S02]  /*4880*/  @P2 IMAD.MOV.U32 R128, RZ, RZ, R134 ;  /* 0x000000ffff802224 */ /* 0x001fe400078e0086 */
[----:B------:R-:W-:-:S05]  /*4890*/  @P2 IMAD.MOV.U32 R129, RZ, RZ, R135 ;  /* 0x000000ffff812224 */ /* 0x000fca00078e0087 */
[----:B------:R-:W2:Y:S04]  /*48a0*/  @P2 LDG.E.U16 R51, desc[UR6][R128.64] ;  /* 0x0000000680332981 */ /* 0x000ea8000c1e1500 */
[----:B----4-:R-:W-:Y:S04]  /*48b0*/  STL [R1+0x31c], R108 ;  /* 0x00031c6c01007387 */ /* 0x010fe80000100800 */
[----:B------:R-:W4:Y:S04]  /*48c0*/  LDL R128, [R1+0x29c] ;  /* 0x00029c0001807983 */ /* 0x000f280000100800 */
[----:B------:R-:W4:Y:S01]  /*48d0*/  LDL R129, [R1+0x2a0] ;  /* 0x0002a00001817983 */ /* 0x000f220000100800 */
[----:B------:R-:W-:-:S02]  /*48e0*/  ISETP.GT.AND P3, PT, R152, 0x7, PT ;  /* 0x000000079800780c */ /* 0x000fc40003f64270 */
[----:B------:R-:W-:Y:S01]  /*48f0*/  PRMT R52, RZ, 0x7610, R52 ;  /* 0x00007610ff347816 */ /* 0x000fe20000000034 */
[----:B------:R-:W3:Y:S04]  /*4900*/  LDL R135, [R1+0x284] ;  /* 0x0002840001877983 */ /* 0x000ee80000100800 */
[----:B------:R-:W5:Y:S04]  /*4910*/  LDL R134, [R1+0x288] ;  /* 0x0002880001867983 */ /* 0x000f680000100800 */
[----:B--2---:R-:W-:Y:S02]  /*4920*/  STL [R1+0x320], R51 ;  /* 0x0003203301007387 */ /* 0x004fe40000100800 */
[----:B----4-:R-:W-:-:S04]  /*4930*/  @P3 LOP3.LUT R129, R129, R128, RZ, 0x3c, !PT ;  /* 0x0000008081813212 */ /* 0x010fc800078e3cff */
[----:B------:R-:W-:-:S04]  /*4940*/  @P3 LOP3.LUT R128, R129, R128, RZ, 0x3c, !PT ;  /* 0x0000008081803212 */ /* 0x000fc800078e3cff */
[----:B------:R-:W-:-:S05]  /*4950*/  @P3 LOP3.LUT R129, R129, R128, RZ, 0x3c, !PT ;  /* 0x0000008081813212 */ /* 0x000fca00078e3cff */
[----:B------:R-:W2:Y:S04]  /*4960*/  @P3 LDG.E.U16 R52, desc[UR6][R128.64] ;  /* 0x0000000680343981 */ /* 0x000ea8000c1e1500 */
[----:B------:R-:W4:Y:S04]  /*4970*/  LDL R128, [R1+0x294] ;  /* 0x0002940001807983 */ /* 0x000f280000100800 */
[----:B------:R-:W4:Y:S01]  /*4980*/  LDL R129, [R1+0x298] ;  /* 0x0002980001817983 */ /* 0x000f220000100800 */
[----:B------:R-:W-:Y:S02]  /*4990*/  ISETP.GT.AND P0, PT, R152, 0x8, PT ;  /* 0x000000089800780c */ /* 0x000fe40003f04270 */
[----:B------:R-:W-:Y:S01]  /*49a0*/  PRMT R141, RZ, 0x7610, R141 ;  /* 0x00007610ff8d7816 */ /* 0x000fe2000000008d */
[----:B--2---:R0:W-:Y:S10]  /*49b0*/  STL [R1+0x324], R52 ;  /* 0x0003243401007387 */ /* 0x0041f40000100800 */
[----:B----4-:R-:W-:-:S04]  /*49c0*/  @P0 LOP3.LUT R129, R129, R128, RZ, 0x3c, !PT ;  /* 0x0000008081810212 */ /* 0x010fc800078e3cff */
[----:B------:R-:W-:-:S04]  /*49d0*/  @P0 LOP3.LUT R128, R129, R128, RZ, 0x3c, !PT ;  /* 0x0000008081800212 */ /* 0x000fc800078e3cff */
[----:B------:R-:W-:-:S05]  /*49e0*/  @P0 LOP3.LUT R129, R129, R128, RZ, 0x3c, !PT ;  /* 0x0000008081810212 */ /* 0x000fca00078e3cff */
[----:B------:R1:W2:Y:S04]  /*49f0*/  @P0 LDG.E.U16 R141, desc[UR6][R128.64] ;  /* 0x00000006808d0981 */ /* 0x0002a8000c1e1500 */
[----:B------:R-:W1:Y:S04]  /*4a00*/  LDL R128, [R1+0x28c] ;  /* 0x00028c0001807983 */ /* 0x000e680000100800 */
[----:B------:R-:W1:Y:S01]  /*4a10*/  LDL R129, [R1+0x290] ;  /* 0x0002900001817983 */ /* 0x000e620000100800 */
[----:B------:R-:W-:Y:S02]  /*4a20*/  ISETP.GT.AND P1, PT, R152, 0x9, PT ;  /* 0x000000099800780c */ /* 0x000fe40003f24270 */
[----:B------:R-:W-:-:S11]  /*4a30*/  PRMT R12, RZ, 0x7610, R12 ;  /* 0x00007610ff0c7816 */ /* 0x000fd6000000000c */
[----:B-1----:R-:W-:-:S04]  /*4a40*/  @P1 LOP3.LUT R129, R129, R128, RZ, 0x3c, !PT ;  /* 0x0000008081811212 */ /* 0x002fc800078e3cff */
[----:B------:R-:W-:-:S04]  /*4a50*/  @P1 LOP3.LUT R128, R129, R128, RZ, 0x3c, !PT ;  /* 0x0000008081801212 */ /* 0x000fc800078e3cff */
[----:B------:R-:W-:-:S05]  /*4a60*/  @P1 LOP3.LUT R129, R129, R128, RZ, 0x3c, !PT ;  /* 0x0000008081811212 */ /* 0x000fca00078e3cff */
[----:B------:R5:W4:Y:S01]  /*4a70*/  @P1 LDG.E.U16 R12, desc[UR6][R128.64] ;  /* 0x00000006800c1981 */ /* 0x000b22000c1e1500 */
[----:B------:R-:W-:Y:S02]  /*4a80*/  ISETP.GT.AND P2, PT, R152, 0xa, PT ;  /* 0x0000000a9800780c */ /* 0x000fe40003f44270 */
[----:B0-----:R-:W-:-:S11]  /*4a90*/  PRMT R52, RZ, 0x7610, R52 ;  /* 0x00007610ff347816 */ /* 0x001fd60000000034 */
[----:B-----5:R-:W-:Y:S02]  /*4aa0*/  @P2 IMAD.MOV.U32 R128, RZ, RZ, R134 ;  /* 0x000000ffff802224 */ /* 0x020fe400078e0086 */
[----:B---3--:R-:W-:-:S05]  /*4ab0*/  @P2 IMAD.MOV.U32 R129, RZ, RZ, R135 ;  /* 0x000000ffff812224 */ /* 0x008fca00078e0087 */
[----:B------:R-:W3:Y:S04]  /*4ac0*/  @P2 LDG.E.U16 R52, desc[UR6][R128.64] ;  /* 0x0000000680342981 */ /* 0x000ee8000c1e1500 */
[----:B----4-:R0:W-:Y:S04]  /*4ad0*/  STL [R1+0x4], R12 ;  /* 0x0000040c01007387 */ /* 0x0101e80000100800 */
[----:B0-----:R-:W4:Y:S04]  /*4ae0*/  LDL.LU R12, [R1+0x32c] ;  /* 0x00032c00010c7983 */ /* 0x001f280000300800 */
[----:B------:R-:W5:Y:S04]  /*4af0*/  LDL R128, [R1+0x27c] ;  /* 0x00027c0001807983 */ /* 0x000f680000100800 */
[----:B------:R-:W5:Y:S01]  /*4b00*/  LDL R129, [R1+0x280] ;  /* 0x0002800001817983 */ /* 0x000f620000100800 */
[----:B------:R-:W-:-:S02]  /*4b10*/  ISETP.GT.AND P3, PT, R152, 0xb, PT ;  /* 0x0000000b9800780c */ /* 0x000fc40003f64270 */
[----:B------:R-:W-:Y:S01]  /*4b20*/  PRMT R51, RZ, 0x7610, R51 ;  /* 0x00007610ff337816 */ /* 0x000fe20000000033 */
[----:B------:R-:W2:Y:S04]  /*4b30*/  LDL R135, [R1+0x264] ;  /* 0x0002640001877983 */ /* 0x000ea80000100800 */
[----:B------:R-:W4:Y:S04]  /*4b40*/  LDL R134, [R1+0x268] ;  /* 0x0002680001867983 */ /* 0x000f280000100800 */
[----:B---3--:R0:W-:Y:S02]  /*4b50*/  STL [R1+0x328], R52 ;  /* 0x0003283401007387 */ /* 0x0081e40000100800 */
[----:B-----5:R-:W-:-:S04]  /*4b60*/  @P3 LOP3.LUT R129, R129, R128, RZ, 0x3c, !PT ;  /* 0x0000008081813212 */ /* 0x020fc800078e3cff */
[----:B------:R-:W-:-:S04]  /*4b70*/  @P3 LOP3.LUT R128, R129, R128, RZ, 0x3c, !PT ;  /* 0x0000008081803212 */ /* 0x000fc800078e3cff */
[----:B------:R-:W-:-:S05]  /*4b80*/  @P3 LOP3.LUT R129, R129, R128, RZ, 0x3c, !PT ;  /* 0x0000008081813212 */ /* 0x000fca00078e3cff */
[----:B------:R1:W3:Y:S04]  /*4b90*/  @P3 LDG.E.U16 R51, desc[UR6][R128.64] ;  /* 0x0000000680333981 */ /* 0x0002e8000c1e1500 */
[----:B------:R-:W1:Y:S04]  /*4ba0*/  LDL R128, [R1+0x274] ;  /* 0x0002740001807983 */ /* 0x000e680000100800 */
[----:B------:R-:W1:Y:S01]  /*4bb0*/  LDL R129, [R1+0x278] ;  /* 0x0002780001817983 */ /* 0x000e620000100800 */
[----:B------:R-:W-:Y:S02]  /*4bc0*/  ISETP.GT.AND P0, PT, R152, 0xc, PT ;  /* 0x0000000c9800780c */ /* 0x000fe40003f04270 */
[----:B------:R-:W-:-:S11]  /*4bd0*/  PRMT R108, RZ, 0x7610, R108 ;  /* 0x00007610ff6c7816 */ /* 0x000fd6000000006c */
[----:B-1----:R-:W-:-:S04]  /*4be0*/  @P0 LOP3.LUT R129, R129, R128, RZ, 0x3c, !PT ;  /* 0x0000008081810212 */ /* 0x002fc800078e3cff */
[----:B------:R-:W-:-:S04]  /*4bf0*/  @P0 LOP3.LUT R128, R129, R128, RZ, 0x3c, !PT ;  /* 0x0000008081800212 */ /* 0x000fc800078e3cff */
[----:B------:R-:W-:-:S05]  /*4c00*/  @P0 LOP3.LUT R129, R129, R128, RZ, 0x3c, !PT ;  /* 0x0000008081810212 */ /* 0x000fca00078e3cff */
[----:B------:R1:W5:Y:S04]  /*4c10*/  @P0 LDG.E.U16 R108, desc[UR6][R128.64] ;  /* 0x00000006806c0981 */ /* 0x000368000c1e1500 */
[----:B------:R-:W1:Y:S04]  /*4c20*/  LDL R128, [R1+0x26c] ;  /* 0x00026c0001807983 */ /* 0x000e680000100800 */
[----:B------:R-:W1:Y:S01]  /*4c30*/  LDL R129, [R1+0x270] ;  /* 0x0002700001817983 */ /* 0x000e620000100800 */
[C---:B------:R-:W-:Y:S02]  /*4c40*/  ISETP.GT.AND P1, PT, R152.reuse, 0xd, PT ;  /* 0x0000000d9800780c */ /* 0x040fe40003f24270 */
[----:B------:R-:W-:-:S02]  /*4c50*/  ISETP.GT.AND P2, PT, R152, 0xe, PT ;  /* 0x0000000e9800780c */ /* 0x000fc40003f44270 */
[----:B------:R-:W-:Y:S02]  /*4c60*/  PRMT R126, RZ, 0x7610, R126 ;  /* 0x00007610ff7e7816 */ /* 0x000fe4000000007e */
[----:B------:R-:W-:-:S07]  /*4c70*/  PRMT R53, RZ, 0x7610, R53 ;  /* 0x00007610ff357816 */ /* 0x000fce0000000035 */
[----:B-1----:R-:W-:-:S04]  /*4c80*/  @P1 LOP3.LUT R129, R129, R128, RZ, 0x3c, !PT ;  /* 0x0000008081811212 */ /* 0x002fc800078e3cff */
[----:B------:R-:W-:-:S04]  /*4c90*/  @P1 LOP3.LUT R128, R129, R128, RZ, 0x3c, !PT ;  /* 0x0000008081801212 */ /* 0x000fc800078e3cff */
[----:B------:R-:W-:-:S05]  /*4ca0*/  @P1 LOP3.LUT R129, R129, R128, RZ, 0x3c, !PT ;  /* 0x0000008081811212 */ /* 0x000fca00078e3cff */
[----:B------:R4:W5:Y:S02]  /*4cb0*/  @P1 LDG.E.U16 R126, desc[UR6][R128.64] ;  /* 0x00000006807e1981 */ /* 0x000964000c1e1500 */
[----:B----4-:R-:W-:Y:S02]  /*4cc0*/  @P2 IMAD.MOV.U32 R128, RZ, RZ, R134 ;  /* 0x000000ffff802224 */ /* 0x010fe400078e0086 */
[----:B--2---:R-:W-:Y:S01]  /*4cd0*/  @P2 IMAD.MOV.U32 R129, RZ, RZ, R135 ;  /* 0x000000ffff812224 */ /* 0x004fe200078e0087 */
[----:B------:R-:W-:Y:S01]  /*4ce0*/  ISETP.GT.AND P3, PT, R152, 0xf, PT ;  /* 0x0000000f9800780c */ /* 0x000fe20003f64270 */
[----:B------:R-:W2:Y:S04]  /*4cf0*/  LDL R135, [R1+0x23c] ;  /* 0x00023c0001877983 */ /* 0x000ea80000100800 */
[----:B------:R1:W4:Y:S01]  /*4d00*/  @P2 LDG.E.U16 R53, desc[UR6][R128.64] ;  /* 0x0000000680352981 */ /* 0x000322000c1e1500 */
[----:B------:R-:W-:-:S02]  /*4d10*/  PRMT R2, RZ, 0x7610, R2 ;  /* 0x00007610ff027816 */ /* 0x000fc40000000002 */
[----:B------:R-:W-:Y:S01]  /*4d20*/  ISETP.GT.AND P0, PT, R152, 0x10, PT ;  /* 0x000000109800780c */ /* 0x000fe20003f04270 */
[----:B------:R-:W3:Y:S04]  /*4d30*/  LDL R134, [R1+0x240] ;  /* 0x0002400001867983 */ /* 0x000ee80000100800 */
[----:B------:R-:W1:Y:S04]  /*4d40*/  LDL R128, [R1+0x25c] ;  /* 0x00025c0001807983 */ /* 0x000e680000100800 */
[----:B------:R-:W1:Y:S02]  /*4d50*/  LDL R129, [R1+0x260] ;  /* 0x0002600001817983 */ /* 0x000e640000100800 */
[----:B-1----:R-:W-:-:S04]  /*4d60*/  @P3 LOP3.LUT R129, R129, R128, RZ, 0x3c, !PT ;  /* 0x0000008081813212 */ /* 0x002fc800078e3cff */
[----:B------:R-:W-:-:S04]  /*4d70*/  @P3 LOP3.LUT R128, R129, R128, RZ, 0x3c, !PT ;  /* 0x0000008081803212 */ /* 0x000fc800078e3cff */
[----:B------:R-:W-:-:S05]  /*4d80*/  @P3 LOP3.LUT R129, R129, R128, RZ, 0x3c, !PT ;  /* 0x0000008081813212 */ /* 0x000fca00078e3cff */
[----:B------:R1:W4:Y:S04]  /*4d90*/  @P3 LDG.E.U16 R2, desc[UR6][R128.64] ;  /* 0x0000000680023981 */ /* 0x000328000c1e1500 */
[----:B------:R-:W1:Y:S04]  /*4da0*/  LDL R128, [R1+0x254] ;  /* 0x0002540001807983 */ /* 0x000e680000100800 */
[----:B------:R-:W1:Y:S01]  /*4db0*/  LDL R129, [R1+0x258] ;  /* 0x0002580001817983 */ /* 0x000e620000100800 */
[----:B------:R-:W-:Y:S02]  /*4dc0*/  PRMT R140, RZ, 0x7610, R140 ;  /* 0x00007610ff8c7816 */ /* 0x000fe4000000008c */
[----:B-1----:R-:W-:-:S04]  /*4dd0*/  @P0 LOP3.LUT R129, R129, R128, RZ, 0x3c, !PT ;  /* 0x0000008081810212 */ /* 0x002fc800078e3cff */
[----:B------:R-:W-:-:S04]  /*4de0*/  @P0 LOP3.LUT R128, R129, R128, RZ, 0x3c, !PT ;  /* 0x0000008081800212 */ /* 0x000fc800078e3cff */
[----:B------:R-:W-:-:S05]  /*4df0*/  @P0 LOP3.LUT R129, R129, R128, RZ, 0x3c, !PT ;  /* 0x0000008081810212 */ /* 0x000fca00078e3cff */
[----:B------:R1:W5:Y:S04]  /*4e00*/  @P0 LDG.E.U16 R140, desc[UR6][R128.64] ;  /* 0x00000006808c0981 */ /* 0x000368000c1e1500 */
[----:B------:R-:W1:Y:S04]  /*4e10*/  LDL R128, [R1+0x24c] ;  /* 0x00024c0001807983 */ /* 0x000e680000100800 */
[----:B------:R-:W1:Y:S01]  /*4e20*/  LDL R129, [R1+0x250] ;  /* 0x0002500001817983 */ /* 0x000e620000100800 */
[----:B------:R-:W-:Y:S02]  /*4e30*/  ISETP.GT.AND P1, PT, R152, 0x11, PT ;  /* 0x000000119800780c */ /* 0x000fe40003f24270 */
[----:B0-----:R-:W-:-:S11]  /*4e40*/  PRMT R52, RZ, 0x7610, R52 ;  /* 0x00007610ff347816 */ /* 0x001fd60000000034 */
[----:B-1----:R-:W-:-:S04]  /*4e50*/  @P1 LOP3.LUT R129, R129, R128, RZ, 0x3c, !PT ;  /* 0x0000008081811212 */ /* 0x002fc800078e3cff */
[----:B------:R-:W-:-:S04]  /*4e60*/  @P1 LOP3.LUT R128, R129, R128, RZ, 0x3c, !PT ;  /* 0x0000008081801212 */ /* 0x000fc800078e3cff */
[----:B------:R-:W-:-:S05]  /*4e70*/  @P1 LOP3.LUT R129, R129, R128, RZ, 0x3c, !PT ;  /* 0x0000008081811212 */ /* 0x000fca00078e3cff */
[----:B------:R0:W4:Y:S04]  /*4e80*/  @P1 LDG.E.U16 R52, desc[UR6][R128.64] ;  /* 0x0000000680341981 */ /* 0x000128000c1e1500 */
[----:B------:R-:W0:Y:S04]  /*4e90*/  LDL R128, [R1+0x244] ;  /* 0x0002440001807983 */ /* 0x000e280000100800 */
[----:B------:R-:W0:Y:S01]  /*4ea0*/  LDL R129, [R1+0x248] ;  /* 0x0002480001817983 */ /* 0x000e220000100800 */
[C---:B------:R-:W-:Y:S02]  /*4eb0*/  ISETP.GT.AND P2, PT, R152.reuse, 0x12, PT ;  /* 0x000000129800780c */ /* 0x040fe40003f44270 */
[----:B------:R-:W-:-:S02]  /*4ec0*/  ISETP.GT.AND P3, PT, R152, 0x13, PT ;  /* 0x000000139800780c */ /* 0x000fc40003f64270 */
[----:B------:R-:W-:Y:S02]  /*4ed0*/  PRMT R252, RZ, 0x7610, R252 ;  /* 0x00007610fffc7816 */ /* 0x000fe400000000fc */
[----:B------:R-:W-:-:S07]  /*4ee0*/  PRMT R251, RZ, 0x7610, R251 ;  /* 0x00007610fffb7816 */ /* 0x000fce00000000fb */
[----:B0-----:R-:W-:-:S04]  /*4ef0*/  @P2 LOP3.LUT R129, R129, R128, RZ, 0x3c, !PT ;  /* 0x0000008081812212 */ /* 0x001fc800078e3cff */
[----:B------:R-:W-:-:S04]  /*4f00*/  @P2 LOP3.LUT R128, R129, R128, RZ, 0x3c, !PT ;  /* 0x0000008081802212 */ /* 0x000fc800078e3cff */
[----:B------:R-:W-:-:S05]  /*4f10*/  @P2 LOP3.LUT R129, R129, R128, RZ, 0x3c, !PT ;  /* 0x0000008081812212 */ /* 0x000fca00078e3cff */
[----:B------:R3:W4:Y:S02]  /*4f20*/  @P2 LDG.E.U16 R252, desc[UR6][R128.64] ;  /* 0x0000000680fc2981 */ /* 0x000724000c1e1500 */
[----:B---3--:R-:W-:Y:S02]  /*4f30*/  @P3 IMAD.MOV.U32 R128, RZ, RZ, R134 ;  /* 0x000000ffff803224 */ /* 0x008fe400078e0086 */
[----:B--2---:R-:W-:Y:S01]  /*4f40*/  @P3 IMAD.MOV.U32 R129, RZ, RZ, R135 ;  /* 0x000000ffff813224 */ /* 0x004fe200078e0087 */
[----:B------:R-:W-:Y:S01]  /*4f50*/  ISETP.GT.AND P0, PT, R152, 0x14, PT ;  /* 0x000000149800780c */ /* 0x000fe20003f04270 */
[----:B------:R-:W2:Y:S04]  /*4f60*/  LDL R135, [R1+0x214] ;  /* 0x0002140001877983 */ /* 0x000ea80000100800 */
[----:B------:R0:W3:Y:S01]  /*4f70*/  @P3 LDG.E.U16 R251, desc[UR6][R128.64] ;  /* 0x0000000680fb3981 */ /* 0x0000e2000c1e1500 */
[----:B------:R-:W-:-:S02]  /*4f80*/  PRMT R250, RZ, 0x7610, R250 ;  /* 0x00007610fffa7816 */ /* 0x000fc400000000fa */
[----:B------:R-:W-:Y:S01]  /*4f90*/  ISETP.GT.AND P1, PT, R152, 0x15, PT ;  /* 0x000000159800780c */ /* 0x000fe20003f24270 */
[----:B------:R-:W5:Y:S04]  /*4fa0*/  LDL R134, [R1+0x218] ;  /* 0x0002180001867983 */ /* 0x000f680000100800 */
[----:B------:R-:W0:Y:S04]  /*4fb0*/  LDL R128, [R1+0x234] ;  /* 0x0002340001807983 */ /* 0x000e280000100800 */
[----:B------:R-:W0:Y:S02]  /*4fc0*/  LDL R129, [R1+0x238] ;  /* 0x0002380001817983 */ /* 0x000e240000100800 */
[----:B0-----:R-:W-:-:S04]  /*4fd0*/  @P0 LOP3.LUT R129, R129, R128, RZ, 0x3c, !PT ;  /* 0x0000008081810212 */ /* 0x001fc800078e3cff */
[----:B------:R-:W-:-:S04]  /*4fe0*/  @P0 LOP3.LUT R128, R129, R128, RZ, 0x3c, !PT ;  /* 0x0000008081800212 */ /* 0x000fc800078e3cff */
[----:B------:R-:W-:-:S05]  /*4ff0*/  @P0 LOP3.LUT R129, R129, R128, RZ, 0x3c, !PT ;  /* 0x0000008081810212 */ /* 0x000fca00078e3cff */
[----:B------:R0:W3:Y:S04]  /*5000*/  @P0 LDG.E.U16 R250, desc[UR6][R128.64] ;  /* 0x0000000680fa0981 */ /* 0x0000e8000c1e1500 */
[----:B------:R-:W0:Y:S04]  /*5010*/  LDL R128, [R1+0x22c] ;  /* 0x00022c0001807983 */ /* 0x000e280000100800 */
[----:B------:R-:W0:Y:S01]  /*5020*/  LDL R129, [R1+0x230] ;  /* 0x0002300001817983 */ /* 0x000e220000100800 */
[----:B------:R-:W-:Y:S02]  /*5030*/  PRMT R249, RZ, 0x7610, R249 ;  /* 0x00007610fff97816 */ /* 0x000fe400000000f9 */
[----:B0-----:R-:W-:-:S04]  /*5040*/  @P1 LOP3.LUT R129, R129, R128, RZ, 0x3c, !PT ;  /* 0x0000008081811212 */ /* 0x001fc800078e3cff */
[----:B------:R-:W-:-:S04]  /*5050*/  @P1 LOP3.LUT R128, R129, R128, RZ, 0x3c, !PT ;  /* 0x0000008081801212 */ /* 0x000fc800078e3cff */
[----:B------:R-:W-:-:S05]  /*5060*/  @P1 LOP3.LUT R129, R129, R128, RZ, 0x3c, !PT ;  /* 0x0000008081811212 */ /* 0x000fca00078e3cff */
[----:B------:R0:W3:Y:S04]  /*5070*/  @P1 LDG.E.U16 R249, desc[UR6][R128.64] ;  /* 0x0000000680f91981 */ /* 0x0000e8000c1e1500 */
[----:B------:R-:W0:Y:S04]  /*5080*/  LDL R128, [R1+0x224] ;  /* 0x0002240001807983 */ /* 0x000e280000100800 */
[----:B------:R-:W0:Y:S01]  /*5090*/  LDL R129, [R1+0x228] ;  /* 0x0002280001817983 */ /* 0x000e220000100800 */
[----:B------:R-:W-:Y:S02]  /*50a0*/  ISETP.GT.AND P2, PT, R152, 0x16, PT ;  /* 0x000000169800780c */ /* 0x000fe40003f44270 */
[----:B------:R-:W-:-:S11]  /*50b0*/  PRMT R247, RZ, 0x7610, R247 ;  /* 0x00007610fff77816 */ /* 0x000fd600000000f7 */
[----:B0-----:R-:W-:-:S04]  /*50c0*/  @P2 LOP3.LUT R129, R129, R128, RZ, 0x3c, !PT ;  /* 0x0000008081812212 */ /* 0x001fc800078e3cff */
[----:B------:R-:W-:-:S04]  /*50d0*/  @P2 LOP3.LUT R128, R129, R128, RZ, 0x3c, !PT ;  /* 0x0000008081802212 */ /* 0x000fc800078e3cff */
[----:B------:R-:W-:-:S05]  /*50e0*/  @P2 LOP3.LUT R129, R129, R128, RZ, 0x3c, !PT ;  /* 0x0000008081812212 */ /* 0x000fca00078e3cff */
[----:B------:R0:W3:Y:S04]  /*50f0*/  @P2 LDG.E.U16 R247, desc[UR6][R128.64] ;  /* 0x0000000680f72981 */ /* 0x0000e8000c1e1500 */
        /* <DEDUP_REMOVED lines=9> */
[----:B------:R5:W3:Y:S02]  /*5190*/  @P3 LDG.E.U16 R246, desc[UR6][R128.64] ;  /* 0x0000000680f63981 */ /* 0x000ae4000c1e1500 */
[----:B-----5:R-:W-:Y:S02]  /*51a0*/  @P0 IMAD.MOV.U32 R128, RZ, RZ, R134 ;  /* 0x000000ffff800224 */ /* 0x020fe400078e0086 */
[----:B--2---:R-:W-:Y:S01]  /*51b0*/  @P0 IMAD.MOV.U32 R129, RZ, RZ, R135 ;  /* 0x000000ffff810224 */ /* 0x004fe200078e0087 */
[----:B------:R-:W-:Y:S01]  /*51c0*/  ISETP.GT.AND P1, PT, R152, 0x19, PT ;  /* 0x000000199800780c */ /* 0x000fe20003f24270 */
[----:B------:R-:W2:Y:S04]  /*51d0*/  LDL R135, [R1+0x1ec] ;  /* 0x0001ec0001877983 */ /* 0x000ea80000100800 */
[----:B------:R0:W5:Y:S01]  /*51e0*/  @P0 LDG.E.U16 R139, desc[UR6][R128.64] ;  /* 0x00000006808b0981 */ /* 0x000162000c1e1500 */
[----:B------:R-:W-:-:S02]  /*51f0*/  PRMT R245, RZ, 0x7610, R245 ;  /* 0x00007610fff57816 */ /* 0x000fc400000000f5 */
[----:B------:R-:W-:Y:S01]  /*5200*/  ISETP.GT.AND P2, PT, R152, 0x1a, PT ;  /* 0x0000001a9800780c */ /* 0x000fe20003f44270 */
[----:B------:R-:W4:Y:S04]  /*5210*/  LDL R134, [R1+0x1f0] ;  /* 0x0001f00001867983 */ /* 0x000f280000100800 */
        /* <DEDUP_REMOVED lines=31> */
[----:B----4-:R-:W-:Y:S02]  /*5410*/  @P1 IMAD.MOV.U32 R128, RZ, RZ, R134 ;  /* 0x000000ffff801224 */ /* 0x010fe400078e0086 */
[----:B--2---:R-:W-:Y:S01]  /*5420*/  @P1 IMAD.MOV.U32 R129, RZ, RZ, R135 ;  /* 0x000000ffff811224 */ /* 0x004fe200078e0087 */
[----:B------:R-:W-:Y:S01]  /*5430*/  ISETP.GT.AND P2, PT, R152, 0x1e, PT ;  /* 0x0000001e9800780c */ /* 0x000fe20003f44270 */
[----:B------:R-:W2:Y:S04]  /*5440*/  LDL R135, [R1+0x1c4] ;  /* 0x0001c40001877983 */ /* 0x000ea80000100800 */
[----:B------:R0:W4:Y:S01]  /*5450*/  @P1 LDG.E.U16 R240, desc[UR6][R128.64] ;  /* 0x0000000680f01981 */ /* 0x000122000c1e1500 */
        /* <DEDUP_REMOVED lines=8> */
[----:B------:R0:W4:Y:S04]  /*54e0*/  @P2 LDG.E.U16 R239, desc[UR6][R128.64] ;  /* 0x0000000680ef2981 */ /* 0x000128000c1e1500 */
[----:B------:R-:W0:Y:S04]  /*54f0*/  LDL R128, [R1+0x1dc] ;  /* 0x0001dc0001807983 */ /* 0x000e280000100800 */
[----:B------:R-:W0:Y:S01]  /*5500*/  LDL R129, [R1+0x1e0] ;  /* 0x0001e00001817983 */ /* 0x000e220000100800 */
[----:B------:R-:W-:Y:S02]  /*5510*/  PRMT R238, RZ, 0x7610, R238 ;  /* 0x00007610ffee7816 */ /* 0x000fe400000000ee */
[----:B0-----:R-:W-:-:S04]  /*5520*/  @P3 LOP3.LUT R129, R129, R128, RZ, 0x3c, !PT ;  /* 0x0000008081813212 */ /* 0x001fc800078e3cff */
[----:B------:R-:W-:-:S04]  /*5530*/  @P3 LOP3.LUT R128, R129, R128, RZ, 0x3c, !PT ;  /* 0x0000008081803212 */ /* 0x000fc800078e3cff */
[----:B------:R-:W-:-:S05]  /*5540*/  @P3 LOP3.LUT R129, R129, R128, RZ, 0x3c, !PT ;  /* 0x0000008081813212 */ /* 0x000fca00078e3cff */
[----:B------:R0:W4:Y:S04]  /*5550*/  @P3 LDG.E.U16 R238, desc[UR6][R128.64] ;  /* 0x0000000680ee3981 */ /* 0x000128000c1e1500 */
        /* <DEDUP_REMOVED lines=18> */
[----:B-----5:R-:W-:Y:S02]  /*5680*/  @P2 IMAD.MOV.U32 R128, RZ, RZ, R134 ;  /* 0x000000ffff802224 */ /* 0x020fe400078e0086 */
[----:B--2---:R-:W-:Y:S01]  /*5690*/  @P2 IMAD.MOV.U32 R129, RZ, RZ, R135 ;  /* 0x000000ffff812224 */ /* 0x004fe200078e0087 */
[----:B------:R-:W-:Y:S01]  /*56a0*/  ISETP.GT.AND P3, PT, R152, 0x23, PT ;  /* 0x000000239800780c */ /* 0x000fe20003f64270 */
[----:B------:R-:W2:Y:S04]  /*56b0*/  LDL R135, [R1+0x19c] ;  /* 0x00019c0001877983 */ /* 0x000ea80000100800 */
[----:B------:R0:W5:Y:S01]  /*56c0*/  @P2 LDG.E.U16 R235, desc[UR6][R128.64] ;  /* 0x0000000680eb2981 */ /* 0x000162000c1e1500 */
[----:B------:R-:W-:-:S02]  /*56d0*/  PRMT R233, RZ, 0x7610, R233 ;  /* 0x00007610ffe97816 */ /* 0x000fc400000000e9 */
[----:B------:R-:W-:Y:S01]  /*56e0*/  ISETP.GT.AND P0, PT, R152, 0x24, PT ;  /* 0x000000249800780c */ /* 0x000fe20003f04270 */
[----:B------:R-:W3:Y:S04]  /*56f0*/  LDL R134, [R1+0x1a0] ;  /* 0x0001a00001867983 */ /* 0x000ee80000100800 */
[----:B------:R-:W0:Y:S04]  /*5700*/  LDL R128, [R1+0x1bc] ;  /* 0x0001bc0001807983 */ /* 0x000e280000100800 */
[----:B------:R-:W0:Y:S02]  /*5710*/  LDL R129, [R1+0x1c0] ;  /* 0x0001c00001817983 */ /* 0x000e240000100800 */
[----:B0-----:R-:W-:-:S04]  /*5720*/  @P3 LOP3.LUT R129, R129, R128, RZ, 0x3c, !PT ;  /* 0x0000008081813212 */ /* 0x001fc800078e3cff */
[----:B------:R-:W-:-:S04]  /*5730*/  @P3 LOP3.LUT R128, R129, R128, RZ, 0x3c, !PT ;  /* 0x0000008081803212 */ /* 0x000fc800078e3cff */
[----:B------:R-:W-:-:S05]  /*5740*/  @P3 LOP3.LUT R129, R129, R128, RZ, 0x3c, !PT ;  /* 0x0000008081813212 */ /* 0x000fca00078e3cff */
[----:B------:R0:W5:Y:S04]  /*5750*/  @P3 LDG.E.U16 R233, desc[UR6][R128.64] ;  /* 0x0000000680e93981 */ /* 0x000168000c1e1500 */
[----:B------:R-:W0:Y:S04]  /*5760*/  LDL R128, [R1+0x1b4] ;  /* 0x0001b40001807983 */ /* 0x000e280000100800 */
[----:B------:R-:W0:Y:S01]  /*5770*/  LDL R129, [R1+0x1b8] ;  /* 0x0001b80001817983 */ /* 0x000e220000100800 */
[----:B------:R-:W-:Y:S02]  /*5780*/  PRMT R229, RZ, 0x7610, R229 ;  /* 0x00007610ffe57816 */ /* 0x000fe400000000e5 */
[----:B0-----:R-:W-:-:S04]  /*5790*/  @P0 LOP3.LUT R129, R129, R128, RZ, 0x3c, !PT ;  /* 0x0000008081810212 */ /* 0x001fc800078e3cff */
[----:B------:R-:W-:-:S04]  /*57a0*/  @P0 LOP3.LUT R128, R129, R128, RZ, 0x3c, !PT ;  /* 0x0000008081800212 */ /* 0x000fc800078e3cff */
[----:B------:R-:W-:-:S05]  /*57b0*/  @P0 LOP3.LUT R129, R129, R128, RZ, 0x3c, !PT ;  /* 0x0000008081810212 */ /* 0x000fca00078e3cff */
[----:B------:R0:W5:Y:S04]  /*57c0*/  @P0 LDG.E.U16 R229, desc[UR6][R128.64] ;  /* 0x0000000680e50981 */ /* 0x000168000c1e1500 */
[----:B------:R-:W0:Y:S04]  /*57d0*/  LDL R128, [R1+0x1ac] ;  /* 0x0001ac0001807983 */ /* 0x000e280000100800 */
[----:B------:R-:W0:Y:S01]  /*57e0*/  LDL R129, [R1+0x1b0] ;  /* 0x0001b00001817983 */ /* 0x000e220000100800 */
[----:B------:R-:W-:Y:S02]  /*57f0*/  ISETP.GT.AND P1, PT, R152, 0x25, PT ;  /* 0x000000259800780c */ /* 0x000fe40003f24270 */
[----:B------:R-:W-:-:S11]  /*5800*/  PRMT R227, RZ, 0x7610, R227 ;  /* 0x00007610ffe37816 */ /* 0x000fd600000000e3 */
[----:B0-----:R-:W-:-:S04]  /*5810*/  @P1 LOP3.LUT R129, R129, R128, RZ, 0x3c, !PT ;  /* 0x0000008081811212 */ /* 0x001fc800078e3cff */
[----:B------:R-:W-:-:S04]  /*5820*/  @P1 LOP3.LUT R128, R129, R128, RZ, 0x3c, !PT ;  /* 0x0000008081801212 */ /* 0x000fc800078e3cff */
[----:B------:R-:W-:-:S05]  /*5830*/  @P1 LOP3.LUT R129, R129, R128, RZ, 0x3c, !PT ;  /* 0x0000008081811212 */ /* 0x000fca00078e3cff */
[----:B------:R0:W5:Y:S04]  /*5840*/  @P1 LDG.E.U16 R227, desc[UR6][R128.64] ;  /* 0x0000000680e31981 */ /* 0x000168000c1e1500 */
        /* <DEDUP_REMOVED lines=9> */
[----:B------:R3:W5:Y:S02]  /*58e0*/  @P2 LDG.E.U16 R225, desc[UR6][R128.64] ;  /* 0x0000000680e12981 */ /* 0x000764000c1e1500 */
[----:B---3--:R-:W-:Y:S02]  /*58f0*/  @P3 IMAD.MOV.U32 R128, RZ, RZ, R134 ;  /* 0x000000ffff803224 */ /* 0x008fe400078e0086 */
[----:B--2---:R-:W-:Y:S01]  /*5900*/  @P3 IMAD.MOV.U32 R129, RZ, RZ, R135 ;  /* 0x000000ffff813224 */ /* 0x004fe200078e0087 */
[----:B------:R-:W-:Y:S01]  /*5910*/  ISETP.GT.AND P0, PT, R152, 0x28, PT ;  /* 0x000000289800780c */ /* 0x000fe20003f04270 */
[----:B------:R-:W2:Y:S04]  /*5920*/  LDL R135, [R1+0x174] ;  /* 0x0001740001877983 */ /* 0x000ea80000100800 */
[----:B------:R0:W3:Y:S01]  /*5930*/  @P3 LDG.E.U16 R223, desc[UR6][R128.64] ;  /* 0x0000000680df3981 */ /* 0x0000e2000c1e1500 */
        /* <DEDUP_REMOVED lines=314> */
[----:B------:R-:W2:Y:S04]  /*6ce0*/  LDL R134, [R1+0x38] ;  /* 0x0000380001867983 */ /* 0x000ea80000100800 */
        /* <DEDUP_REMOVED lines=16> */
[----:B------:R-:W-:-:S02]  /*6df0*/  PRMT R131, RZ, 0x7610, R131 ;  /* 0x00007610ff837816 */ /* 0x000fc40000000083 */
[----:B------:R-:W-:Y:S02]  /*6e00*/  ISETP.GT.AND P0, PT, R152, 0x54, PT ;  /* 0x000000549800780c */ /* 0x000fe40003f04270 */
[----:B------:R-:W-:-:S11]  /*6e10*/  PRMT R132, RZ, 0x7610, R132 ;  /* 0x00007610ff847816 */ /* 0x000fd60000000084 */
[----:B--2---:R1:W2:Y:S04]  /*6e20*/  @P0 LDG.E.U16 R132, desc[UR6][R134.64] ;  /* 0x0000000686840981 */ /* 0x0042a8000c1e1500 */
[----:B------:R-:W1:Y:S04]  /*6e30*/  LDL R134, [R1+0x2c] ;  /* 0x00002c0001867983 */ /* 0x000e680000100800 */
[----:B------:R-:W1:Y:S01]  /*6e40*/  LDL R135, [R1+0x30] ;  /* 0x0000300001877983 */ /* 0x000e620000100800 */
        /* <DEDUP_REMOVED lines=8> */
[----:B------:R-:W-:-:S11]  /*6ed0*/  PRMT R133, RZ, 0x7610, R133 ;  /* 0x00007610ff857816 */ /* 0x000fd60000000085 */
[----:B-1----:R-:W-:-:S04]  /*6ee0*/  @P1 LOP3.LUT R135, R135, R134, RZ, 0x3c, !PT ;  /* 0x0000008687871212 */ /* 0x002fc800078e3cff */
[----:B------:R-:W-:-:S04]  /*6ef0*/  @P1 LOP3.LUT R134, R135, R134, RZ, 0x3c, !PT ;  /* 0x0000008687861212 */ /* 0x000fc800078e3cff */
[----:B------:R-:W-:Y:S02]  /*6f00*/  @P1 LOP3.LUT R135, R135, R134, RZ, 0x3c, !PT ;  /* 0x0000008687871212 */ /* 0x000fe400078e3cff */
[----:B0-----:R-:W-:-:S04]  /*6f10*/  @P3 LOP3.LUT R129, R129, R128, RZ, 0x3c, !PT ;  /* 0x0000008081813212 */ /* 0x001fc800078e3cff */
[----:B------:R-:W-:-:S04]  /*6f20*/  @P3 LOP3.LUT R128, R129, R128, RZ, 0x3c, !PT ;  /* 0x0000008081803212 */ /* 0x000fc800078e3cff */
[----:B------:R-:W-:-:S05]  /*6f30*/  @P3 LOP3.LUT R129, R129, R128, RZ, 0x3c, !PT ;  /* 0x0000008081813212 */ /* 0x000fca00078e3cff */
[----:B------:R0:W2:Y:S02]  /*6f40*/  @P3 LDG.E.U16 R133, desc[UR6][R128.64] ;  /* 0x0000000680853981 */ /* 0x0000a4000c1e1500 */
[----:B0-----:R-:W-:-:S06]  /*6f50*/  PRMT R129, RZ, 0x7610, R129 ;  /* 0x00007610ff817816 */ /* 0x001fcc0000000081 */
[----:B------:R0:W2:Y:S04]  /*6f60*/  @P1 LDG.E.U16 R129, desc[UR6][R134.64] ;  /* 0x0000000686811981 */ /* 0x0000a8000c1e1500 */
[----:B------:R-:W0:Y:S04]  /*6f70*/  LDL R134, [R1+0x24] ;  /* 0x0000240001867983 */ /* 0x000e280000100800 */
[----:B------:R-:W0:Y:S01]  /*6f80*/  LDL R135, [R1+0x28] ;  /* 0x0000280001877983 */ /* 0x000e220000100800 */
[----:B------:R-:W-:Y:S02]  /*6f90*/  ISETP.GT.AND P2, PT, R152, 0x56, PT ;  /* 0x000000569800780c */ /* 0x000fe40003f44270 */
[----:B------:R-:W-:-:S11]  /*6fa0*/  PRMT R128, RZ, 0x7610, R128 ;  /* 0x00007610ff807816 */ /* 0x000fd60000000080 */
[----:B0-----:R-:W-:-:S04]  /*6fb0*/  @P2 LOP3.LUT R135, R135, R134, RZ, 0x3c, !PT ;  /* 0x0000008687872212 */ /* 0x001fc800078e3cff */
[----:B------:R-:W-:-:S04]  /*6fc0*/  @P2 LOP3.LUT R134, R135, R134, RZ, 0x3c, !PT ;  /* 0x0000008687862212 */ /* 0x000fc800078e3cff */
[----:B------:R-:W-:-:S05]  /*6fd0*/  @P2 LOP3.LUT R135, R135, R134, RZ, 0x3c, !PT ;  /* 0x0000008687872212 */ /* 0x000fca00078e3cff */
        /* <DEDUP_REMOVED lines=25> */
[----:B------:R-:W0:Y:S04]  /*7170*/  LDL R134, [R1] ;  /* 0x0000000001867983 */ /* 0x000e280000100800 */
[----:B------:R-:W0:Y:S01]  /*7180*/  LDL R135, [R1+0x8] ;  /* 0x0000080001877983 */ /* 0x000e220000100800 */
[C---:B------:R-:W-:Y:S02]  /*7190*/  ISETP.GT.AND P2, PT, R152.reuse, 0x5a, PT ;  /* 0x0000005a9800780c */ /* 0x040fe40003f44270 */
[----:B------:R-:W-:-:S02]  /*71a0*/  ISETP.GT.AND P3, PT, R152, 0x5b, PT ;  /* 0x0000005b9800780c */ /* 0x000fc40003f64270 */
[----:B------:R-:W-:Y:S02]  /*71b0*/  PRMT R144, RZ, 0x7610, R144 ;  /* 0x00007610ff907816 */ /* 0x000fe40000000090 */
[C---:B------:R-:W-:Y:S02]  /*71c0*/  ISETP.GT.AND P0, PT, R152.reuse, 0x5c, PT ;  /* 0x0000005c9800780c */ /* 0x040fe40003f04270 */
[----:B------:R-:W-:Y:S02]  /*71d0*/  PRMT R146, RZ, 0x7610, R146 ;  /* 0x00007610ff927816 */ /* 0x000fe40000000092 */
[----:B------:R-:W-:Y:S02]  /*71e0*/  ISETP.GT.AND P1, PT, R152, 0x5d, PT ;  /* 0x0000005d9800780c */ /* 0x000fe40003f24270 */
[----:B------:R-:W-:Y:S02]  /*71f0*/  PRMT R148, RZ, 0x7610, R148 ;  /* 0x00007610ff947816 */ /* 0x000fe40000000094 */
[----:B------:R-:W-:-:S02]  /*7200*/  PRMT R150, RZ, 0x7610, R150 ;  /* 0x00007610ff967816 */ /* 0x000fc40000000096 */
[----:B------:R-:W-:Y:S02]  /*7210*/  PRMT R151, RZ, 0x7610, R151 ;  /* 0x00007610ff977816 */ /* 0x000fe40000000097 */
[----:B------:R-:W-:Y:S02]  /*7220*/  PRMT R154, RZ, 0x7610, R154 ;  /* 0x00007610ff9a7816 */ /* 0x000fe4000000009a */
[----:B------:R-:W-:Y:S02]  /*7230*/  PRMT R156, RZ, 0x7610, R156 ;  /* 0x00007610ff9c7816 */ /* 0x000fe4000000009c */
[----:B------:R-:W-:Y:S02]  /*7240*/  PRMT R158, RZ, 0x7610, R158 ;  /* 0x00007610ff9e7816 */ /* 0x000fe4000000009e */
[----:B------:R-:W-:Y:S02]  /*7250*/  PRMT R160, RZ, 0x7610, R160 ;  /* 0x00007610ffa07816 */ /* 0x000fe400000000a0 */
[----:B------:R-:W-:-:S02]  /*7260*/  ISETP.GT.AND P4, PT, R152, 0x64, PT ;  /* 0x000000649800780c */ /* 0x000fc40003f84270 */
[----:B------:R-:W-:Y:S02]  /*7270*/  PRMT R162, RZ, 0x7610, R162 ;  /* 0x00007610ffa27816 */ /* 0x000fe400000000a2 */
[----:B------:R-:W-:Y:S02]  /*7280*/  PRMT R164, RZ, 0x7610, R164 ;  /* 0x00007610ffa47816 */ /* 0x000fe400000000a4 */
[----:B------:R-:W-:Y:S02]  /*7290*/  PRMT R166, RZ, 0x7610, R166 ;  /* 0x00007610ffa67816 */ /* 0x000fe400000000a6 */
[----:B------:R-:W-:Y:S02]  /*72a0*/  PRMT R169, RZ, 0x7610, R169 ;  /* 0x00007610ffa97816 */ /* 0x000fe400000000a9 */
[----:B------:R-:W-:Y:S02]  /*72b0*/  PRMT R170, RZ, 0x7610, R170 ;  /* 0x00007610ffaa7816 */ /* 0x000fe400000000aa */
[----:B------:R-:W-:-:S02]  /*72c0*/  PRMT R172, RZ, 0x7610, R172 ;  /* 0x00007610ffac7816 */ /* 0x000fc400000000ac */
        /* <DEDUP_REMOVED lines=15> */
[----:B0-----:R-:W-:-:S04]  /*73c0*/  @P2 LOP3.LUT R135, R135, R134, RZ, 0x3c, !PT ;  /* 0x0000008687872212 */ /* 0x001fc800078e3cff */
[----:B------:R-:W-:-:S04]  /*73d0*/  @P2 LOP3.LUT R134, R135, R134, RZ, 0x3c, !PT ;  /* 0x0000008687862212 */ /* 0x000fc800078e3cff */
[----:B------:R-:W-:-:S05]  /*73e0*/  @P2 LOP3.LUT R135, R135, R134, RZ, 0x3c, !PT ;  /* 0x0000008687872212 */ /* 0x000fca00078e3cff */
[----:B------:R0:W2:Y:S01]  /*73f0*/  @P2 LDG.E.U16 R144, desc[UR6][R134.64] ;  /* 0x0000000686902981 */ /* 0x0000a2000c1e1500 */
[----:B------:R-:W-:Y:S01]  /*7400*/  ISETP.GT.AND P2, PT, R152, 0x5e, PT ;  /* 0x0000005e9800780c */ /* 0x000fe20003f44270 */
[----:B0-----:R-:W-:Y:S02]  /*7410*/  @P3 IMAD.MOV.U32 R134, RZ, RZ, R248 ;  /* 0x000000ffff863224 */ /* 0x001fe400078e00f8 */
[----:B------:R-:W-:-:S05]  /*7420*/  @P3 IMAD.MOV.U32 R135, RZ, RZ, R241 ;  /* 0x000000ffff873224 */ /* 0x000fca00078e00f1 */
        /* <DEDUP_REMOVED lines=20> */
[----:B------:R0:W3:Y:S02]  /*7570*/  @P0 LDG.E.U16 R156, desc[UR6][R134.64] ;  /* 0x00000006869c0981 */ /* 0x0000e4000c1e1500 */
        /* <DEDUP_REMOVED lines=30> */
[----:B------:R0:W2:Y:S02]  /*7760*/  @P3 LDG.E.U16 R172, desc[UR6][R134.64] ;  /* 0x0000000686ac3981 */ /* 0x0000a4000c1e1500 */
        /* <DEDUP_REMOVED lines=13> */
[----:B------:R0:W2:Y:S01]  /*7840*/  @P1 LDG.E.U16 R182, desc[UR6][R134.64] ;  /* 0x0000000686b61981 */ /* 0x0000a2000c1e1500 */
[----:B------:R-:W-:-:S04]  /*7850*/  ISETP.GT.AND P1, PT, R152, 0x6e, PT ;  /* 0x0000006e9800780c */ /* 0x000fc80003f24270 */
        /* <DEDUP_REMOVED lines=43> */
[----:B------:R-:W-:Y:S02]  /*7b10*/  ISETP.GT.AND P0, PT, R152, 0x79, PT ;  /* 0x000000799800780c */ /* 0x000fe40003f04270 */
[----:B------:R-:W-:Y:S02]  /*7b20*/  PRMT R206, RZ, 0x7610, R206 ;  /* 0x00007610ffce7816 */ /* 0x000fe400000000ce */
[----:B------:R-:W-:Y:S01]  /*7b30*/  PRMT R208, RZ, 0x7610, R208 ;  /* 0x00007610ffd07816 */ /* 0x000fe200000000d0 */
[----:B0-----:R-:W-:Y:S02]  /*7b40*/  @P1 IMAD.MOV.U32 R134, RZ, RZ, R102 ;  /* 0x000000ffff861224 */ /* 0x001fe400078e0066 */
[----:B------:R-:W-:-:S05]  /*7b50*/  @P1 IMAD.MOV.U32 R135, RZ, RZ, R55 ;  /* 0x000000ffff871224 */ /* 0x000fca00078e0037 */
[----:B------:R0:W2:Y:S01]  /*7b60*/  @P1 LDG.E.U16 R206, desc[UR6][R134.64] ;  /* 0x0000000686ce1981 */ /* 0x0000a2000c1e1500 */
[----:B------:R-:W-:Y:S01]  /*7b70*/  ISETP.GT.AND P1, PT, R152, 0x7a, PT ;  /* 0x0000007a9800780c */ /* 0x000fe20003f24270 */
        /* <DEDUP_REMOVED lines=18> */
[----:B------:R0:W2:Y:S02]  /*7ca0*/  @P1 LDG.E.U16 R214, desc[UR6][R134.64] ;  /* 0x0000000686d61981 */ /* 0x0000a4000c1e1500 */
[----:B0-----:R-:W-:Y:S02]  /*7cb0*/  @P0 IMAD.MOV.U32 R134, RZ, RZ, R69 ;  /* 0x000000ffff860224 */ /* 0x001fe400078e0045 */
[----:B------:R-:W-:-:S05]  /*7cc0*/  @P0 IMAD.MOV.U32 R135, RZ, RZ, R23 ;  /* 0x000000ffff870224 */ /* 0x000fca00078e0017 */
[----:B------:R0:W2:Y:S02]  /*7cd0*/  @P0 LDG.E.U16 R216, desc[UR6][R134.64] ;  /* 0x0000000686d80981 */ /* 0x0000a4000c1e1500 */
[----:B0-----:R-:W0:Y:S01]  /*7ce0*/  S2R R135, SR_TID.X ;  /* 0x0000000000877919 */ /* 0x001e220000002100 */
[C---:B------:R-:W-:Y:S02]  /*7cf0*/  ISETP.GT.AND P1, PT, R152.reuse, 0x7e, PT ;  /* 0x0000007e9800780c */ /* 0x040fe40003f24270 */
[----:B------:R-:W-:Y:S02]  /*7d00*/  ISETP.GT.AND P2, PT, R152, 0x7f, PT ;  /* 0x0000007f9800780c */ /* 0x000fe40003f44270 */
[----:B------:R-:W-:-:S09]  /*7d10*/  PRMT R220, RZ, 0x7610, R220 ;  /* 0x00007610ffdc7816 */ /* 0x000fd200000000dc */
[----:B------:R-:W-:Y:S01]  /*7d20*/  @P1 IMAD.MOV.U32 R134, RZ, RZ, R122 ;  /* 0x000000ffff861224 */ /* 0x000fe200078e007a */
[----:B0-----:R-:W-:-:S04]  /*7d30*/  LOP3.LUT R135, R135, 0x7f, RZ, 0xc0, !PT ;  /* 0x0000007f87877812 */ /* 0x001fc800078ec0ff */
[----:B------:R-:W-:Y:S01]  /*7d40*/  ISETP.GE.AND P0, PT, R135, R152, PT ;  /* 0x000000988700720c */ /* 0x000fe20003f06270 */
[----:B------:R-:W-:Y:S01]  /*7d50*/  @P1 IMAD.MOV.U32 R135, RZ, RZ, R21 ;  /* 0x000000ffff871224 */ /* 0x000fe200078e0015 */
[----:B------:R-:W-:-:S06]  /*7d60*/  PRMT R152, RZ, 0x7610, R152 ;  /* 0x00007610ff987816 */ /* 0x000fcc0000000098 */
[----:B------:R0:W2:Y:S02]  /*7d70*/  @P1 LDG.E.U16 R152, desc[UR6][R134.64] ;  /* 0x0000000686981981 */ /* 0x0000a4000c1e1500 */
[----:B0-----:R-:W-:Y:S02]  /*7d80*/  @P2 IMAD.MOV.U32 R134, RZ, RZ, R67 ;  /* 0x000000ffff862224 */ /* 0x001fe400078e0043 */
[----:B------:R-:W-:-:S05]  /*7d90*/  @P2 IMAD.MOV.U32 R135, RZ, RZ, R19 ;  /* 0x000000ffff872224 */ /* 0x000fca00078e0013 */
[----:B------:R0:W2:Y:S01]  /*7da0*/  @P2 LDG.E.U16 R220, desc[UR6][R134.64] ;  /* 0x0000000686dc2981 */ /* 0x0000a2000c1e1500 */
[----:B------:R-:W-:Y:S01]  /*7db0*/  BAR.SYNC.DEFER_BLOCKING 0x0 ;  /* 0x0000000000007b1d */ /* 0x000fe20000010000 */
[----:B------:R-:W-:Y:S01]  /*7dc0*/  PRMT R222, RZ, 0x7610, R222 ;  /* 0x00007610ffde7816 */ /* 0x000fe200000000de */
[----:B0-----:R-:W-:Y:S02]  /*7dd0*/  @!P0 IMAD.MOV.U32 R134, RZ, RZ, R99 ;  /* 0x000000ffff868224 */ /* 0x001fe400078e0063 */
[----:B------:R-:W-:Y:S01]  /*7de0*/  @!P0 IMAD.MOV.U32 R135, RZ, RZ, R17 ;  /* 0x000000ffff878224 */ /* 0x000fe200078e0011 */
[----:B------:R-:W-:Y:S02]  /*7df0*/  PRMT R224, RZ, 0x7610, R224 ;  /* 0x00007610ffe07816 */ /* 0x000fe400000000e0 */
[----:B------:R-:W-:Y:S02]  /*7e00*/  PRMT R226, RZ, 0x7610, R226 ;  /* 0x00007610ffe27816 */ /* 0x000fe400000000e2 */
[----:B------:R0:W2:Y:S02]  /*7e10*/  @!P0 LDG.E.U16 R222, desc[UR6][R134.64] ;  /* 0x0000000686de8981 */ /* 0x0000a4000c1e1500 */
[----:B0-----:R-:W-:-:S02]  /*7e20*/  @!P0 IMAD.MOV.U32 R134, RZ, RZ, R65 ;  /* 0x000000ffff868224 */ /* 0x001fc400078e0041 */
[----:B------:R-:W-:-:S05]  /*7e30*/  @!P0 IMAD.MOV.U32 R135, RZ, RZ, R15 ;  /* 0x000000ffff878224 */ /* 0x000fca00078e000f */
[----:B------:R0:W2:Y:S01]  /*7e40*/  @!P0 LDG.E.U16 R224, desc[UR6][R134.64] ;  /* 0x0000000686e08981 */ /* 0x0000a2000c1e1500 */
[----:B------:R-:W-:Y:S01]  /*7e50*/  PRMT R228, RZ, 0x7610, R228 ;  /* 0x00007610ffe47816 */ /* 0x000fe200000000e4 */
[----:B0-----:R-:W-:Y:S02]  /*7e60*/  @!P0 IMAD.MOV.U32 R134, RZ, RZ, R114 ;  /* 0x000000ffff868224 */ /* 0x001fe400078e0072 */
        /* <DEDUP_REMOVED lines=17> */
[----:B------:R0:W2:Y:S04]  /*7f80*/  @!P0 LDG.E.U16 R234, desc[UR6][R134.64] ;  /* 0x0000000686ea8981 */ /* 0x0000a8000c1e1500 */
[----:B------:R1:W-:Y:S01]  /*7f90*/  STS.U16 [R0+UR4], R142 ;  /* 0x0000008e00007988 */ /* 0x0003e20008000404 */
[----:B0-----:R-:W-:Y:S02]  /*7fa0*/  @!P0 IMAD.MOV.U32 R134, RZ, RZ, R49 ;  /* 0x000000ffff868224 */ /* 0x001fe400078e0031 */
[----:B------:R-:W-:Y:S01]  /*7fb0*/  @!P0 IMAD.MOV.U32 R135, RZ, RZ, R6 ;  /* 0x000000ffff878224 */ /* 0x000fe200078e0006 */
[----:B-1----:R-:W-:-:S04]  /*7fc0*/  PRMT R142, RZ, 0x7610, R142 ;  /* 0x00007610ff8e7816 */ /* 0x002fc8000000008e */
[----:B------:R0:W2:Y:S04]  /*7fd0*/  @!P0 LDG.E.U16 R236, desc[UR6][R134.64] ;  /* 0x0000000686ec8981 */ /* 0x0000a8000c1e1500 */
[----:B------:R1:W-:Y:S01]  /*7fe0*/  STS.U16 [R0+UR4+0x400], R141 ;  /* 0x0004008d00007988 */ /* 0x0003e20008000404 */
        /* <DEDUP_REMOVED lines=33> */
[----:B------:R0:W2:Y:S02]  /*8200*/  @!P0 LDG.E.U16 R205, desc[UR6][R134.64] ;  /* 0x0000000686cd8981 */ /* 0x0000a4000c1e1500 */
[----:B0-----:R-:W-:Y:S02]  /*8210*/  @!P0 IMAD.MOV.U32 R134, RZ, RZ, R22 ;  /* 0x000000ffff868224 */ /* 0x001fe400078e0016 */
[----:B------:R-:W-:Y:S01]  /*8220*/  @!P0 IMAD.MOV.U32 R135, RZ, RZ, R12 ;  /* 0x000000ffff878224 */ /* 0x000fe200078e000c */
[----:B------:R0:W-:Y:S04]  /*8230*/  STS.U16 [R0+UR4+0x2000], R177 ;  /* 0x002000b100007988 */ /* 0x0001e80008000404 */
[----:B------:R1:W2:Y:S04]  /*8240*/  @!P0 LDG.E.U16 R191, desc[UR6][R134.64] ;  /* 0x0000000686bf8981 */ /* 0x0002a8000c1e1500 */
[----:B------:R-:W2:Y:S04]  /*8250*/  LDL.LU R134, [R1+0x4] ;  /* 0x0000040001867983 */ /* 0x000ea80000300800 */
[----:B------:R-:W2:Y:S04]  /*8260*/  LDL.LU R135, [R1+0x2dc] ;  /* 0x0002dc0001877983 */ /* 0x000ea80000300800 */
[----:B0-----:R-:W2:Y:S04]  /*8270*/  LDL.LU R177, [R1+0x2e0] ;  /* 0x0002e00001b17983 */ /* 0x001ea80000300800 */
[----:B------:R0:W-:Y:S04]  /*8280*/  STS.U16 [R0+UR4+0x2400], R161 ;  /* 0x002400a100007988 */ /* 0x0001e80008000404 */
[----:B----4-:R-:W-:Y:S01]  /*8290*/  STS.U16 [R0+UR4+0x2800], R143 ;  /* 0x0028008f00007988 */ /* 0x010fe20008000404 */
[----:B0-----:R-:W-:-:S03]  /*82a0*/  LOP3.LUT R161, R0, 0x10, RZ, 0x3c, !PT ;  /* 0x0000001000a17812 */ /* 0x001fc600078e3cff */
[----:B-----5:R-:W-:Y:S04]  /*82b0*/  STS.U16 [R0+UR4+0x2c00], R137 ;  /* 0x002c008900007988 */ /* 0x020fe80008000404 */
[----:B---3--:R-:W-:Y:S04]  /*82c0*/  STS.U16 [R0+UR4+0x3000], R156 ;  /* 0x0030009c00007988 */ /* 0x008fe80008000404 */
[----:B--2---:R-:W-:Y:S04]  /*82d0*/  STS.U16 [R0+UR4+0x3400], R172 ;  /* 0x003400ac00007988 */ /* 0x004fe80008000404 */
[----:B------:R-:W-:Y:S04]  /*82e0*/  STS.U16 [R0+UR4+0x3800], R190 ;  /* 0x003800be00007988 */ /* 0x000fe80008000404 */
[----:B------:R-:W-:Y:S04]  /*82f0*/  STS.U16 [R0+UR4+0x3c00], R206 ;  /* 0x003c00ce00007988 */ /* 0x000fe80008000404 */
[----:B------:R-:W-:Y:S04]  /*8300*/  STS.U16 [R161+UR4+0x80], R177 ;  /* 0x000080b1a1007988 */ /* 0x000fe80008000404 */
[----:B------:R-:W-:Y:S04]  /*8310*/  STS.U16 [R161+UR4+0x480], R134 ;  /* 0x00048086a1007988 */ /* 0x000fe80008000404 */
[----:B------:R0:W-:Y:S04]  /*8320*/  STS.U16 [R161+UR4+0x880], R52 ;  /* 0x00088034a1007988 */ /* 0x0001e80008000404 */
[----:B0-----:R-:W2:Y:S04]  /*8330*/  LDL.LU R52, [R1+0x328] ;  /* 0x0003280001347983 */ /* 0x001ea80000300800 */
[----:B------:R-:W3:Y:S04]  /*8340*/  LDL.LU R134, [R1+0x2d8] ;  /* 0x0002d80001867983 */ /* 0x000ee80000300800 */
[----:B------:R-:W-:Y:S04]  /*8350*/  STS.U16 [R161+UR4+0xc80], R245 ;  /* 0x000c80f5a1007988 */ /* 0x000fe80008000404 */
[----:B------:R-:W-:Y:S04]  /*8360*/  STS.U16 [R161+UR4+0x1080], R237 ;  /* 0x001080eda1007988 */ /* 0x000fe80008000404 */
[----:B------:R-:W-:Y:S04]  /*8370*/  STS.U16 [R161+UR4+0x1480], R221 ;  /* 0x001480dda1007988 */ /* 0x000fe80008000404 */
[----:B------:R-:W-:Y:S04]  /*8380*/  STS.U16 [R161+UR4+0x1880], R207 ;  /* 0x001880cfa1007988 */ /* 0x000fe80008000404 */
[----:B------:R-:W-:Y:S01]  /*8390*/  STS.U16 [R161+UR4+0x1c80], R189 ;  /* 0x001c80bda1007988 */ /* 0x000fe20008000404 */
[----:B------:R-:W-:-:S03]  /*83a0*/  LOP3.LUT R177, R0, 0x20, RZ, 0x3c, !PT ;  /* 0x0000002000b17812 */ /* 0x000fc600078e3cff */
[----:B------:R-:W-:Y:S04]  /*83b0*/  STS.U16 [R161+UR4+0x2080], R175 ;  /* 0x002080afa1007988 */ /* 0x000fe80008000404 */
        /* <DEDUP_REMOVED lines=8> */
[----:B--2---:R0:W-:Y:S04]  /*8440*/  STS.U16 [R177+UR4+0x500], R52 ;  /* 0x00050034b1007988 */ /* 0x0041e80008000404 */
[----:B0-----:R-:W2:Y:S04]  /*8450*/  LDL.LU R52, [R1+0x324] ;  /* 0x0003240001347983 */ /* 0x001ea80000300800 */
[----:B------:R-:W4:Y:S04]  /*8460*/  LDL.LU R135, [R1+0x2d4] ;  /* 0x0002d40001877983 */ /* 0x000f280000300800 */
[----:B------:R-:W-:Y:S04]  /*8470*/  STS.U16 [R177+UR4+0x900], R252 ;  /* 0x000900fcb1007988 */ /* 0x000fe80008000404 */
        /* <DEDUP_REMOVED lines=14> */
[----:B---3--:R1:W-:Y:S04]  /*8560*/  STS.U16 [R137+UR4+0x180], R134 ;  /* 0x0001808689007988 */ /* 0x0083e80008000404 */
[----:B------:R0:W-:Y:S04]  /*8570*/  STS.U16 [R137+UR4+0x580], R51 ;  /* 0x0005803389007988 */ /* 0x0001e80008000404 */
[----:B------:R-:W-:Y:S04]  /*8580*/  STS.U16 [R137+UR4+0x980], R251 ;  /* 0x000980fb89007988 */ /* 0x000fe80008000404 */
[----:B------:R-:W-:Y:S04]  /*8590*/  STS.U16 [R137+UR4+0xd80], R243 ;  /* 0x000d80f389007988 */ /* 0x000fe80008000404 */
[----:B------:R-:W-:Y:S04]  /*85a0*/  STS.U16 [R137+UR4+0x1180], R233 ;  /* 0x001180e989007988 */ /* 0x000fe80008000404 */
[----:B------:R-:W-:Y:S04]  /*85b0*/  STS.U16 [R137+UR4+0x1580], R217 ;  /* 0x001580d989007988 */ /* 0x000fe80008000404 */
[----:B------:R-:W-:Y:S04]  /*85c0*/  STS.U16 [R137+UR4+0x1980], R201 ;  /* 0x001980c989007988 */ /* 0x000fe80008000404 */
[----:B------:R-:W-:Y:S01]  /*85d0*/  STS.U16 [R137+UR4+0x1d80], R185 ;  /* 0x001d80b989007988 */ /* 0x000fe20008000404 */
[----:B-1----:R-:W-:-:S03]  /*85e0*/  LOP3.LUT R134, R0, 0x40, RZ, 0x3c, !PT ;  /* 0x0000004000867812 */ /* 0x002fc600078e3cff */
        /* <DEDUP_REMOVED lines=8> */
[----:B0-----:R-:W3:Y:S04]  /*8670*/  LDL.LU R51, [R1+0x320] ;  /* 0x0003200001337983 */ /* 0x001ee80000300800 */
[----:B----4-:R-:W-:Y:S04]  /*8680*/  STS.U16 [R134+UR4+0x200], R135 ;  /* 0x0002008786007988 */ /* 0x010fe80008000404 */
[----:B------:R0:W-:Y:S04]  /*8690*/  STS.U16 [R134+UR4+0x600], R108 ;  /* 0x0006006c86007988 */ /* 0x0001e80008000404 */
[----:B0-----:R-:W4:Y:S04]  /*86a0*/  LDL.LU R108, [R1+0x31c] ;  /* 0x00031c00016c7983 */ /* 0x001f280000300800 */
        /* <DEDUP_REMOVED lines=14> */
[----:B------:R-:W-:Y:S01]  /*8790*/  STS.U16 [R134+UR4+0x3e00], R214 ;  /* 0x003e00d686007988 */ /* 0x000fe20008000404 */
[----:B------:R-:W-:-:S03]  /*87a0*/  LOP3.LUT R131, R0, 0x60, RZ, 0x3c, !PT ;  /* 0x0000006000837812 */ /* 0x000fc600078e3cff */
[----:B----4-:R-:W-:Y:S04]  /*87b0*/  STS.U16 [R130+UR4+0x280], R108 ;  /* 0x0002806c82007988 */ /* 0x010fe80008000404 */
        /* <DEDUP_REMOVED lines=14> */
[----:B------:R0:W-:Y:S04]  /*88a0*/  STS.U16 [R130+UR4+0x3e80], R216 ;  /* 0x003e80d882007988 */ /* 0x0001e80008000404 */
        /* <DEDUP_REMOVED lines=8> */
[----:B0-----:R-:W-:-:S03]  /*8930*/  LOP3.LUT R130, R0, 0x70, RZ, 0x3c, !PT ;  /* 0x0000007000827812 */ /* 0x001fc600078e3cff */
[----:B------:R-:W-:Y:S04]  /*8940*/  STS.U16 [R131+UR4+0x2300], R165 ;  /* 0x002300a583007988 */ /* 0x000fe80008000404 */
[----:B------:R-:W-:Y:S04]  /*8950*/  STS.U16 [R131+UR4+0x2700], R147 ;  /* 0x0027009383007988 */ /* 0x000fe80008000404 */
[----:B------:R-:W-:Y:S04]  /*8960*/  STS.U16 [R131+UR4+0x2b00], R128 ;  /* 0x002b008083007988 */ /* 0x000fe80008000404 */
[----:B------:R-:W-:Y:S04]  /*8970*/  STS.U16 [R131+UR4+0x2f00], R151 ;  /* 0x002f009783007988 */ /* 0x000fe80008000404 */
[----:B------:R-:W-:Y:S04]  /*8980*/  STS.U16 [R131+UR4+0x3300], R169 ;  /* 0x003300a983007988 */ /* 0x000fe80008000404 */
[----:B------:R-:W4:Y:S04]  /*8990*/  LDL.LU R108, [R1+0x318] ;  /* 0x00031800016c7983 */ /* 0x000f280000300800 */
[----:B------:R-:W-:Y:S04]  /*89a0*/  STS.U16 [R131+UR4+0x3700], R186 ;  /* 0x003700ba83007988 */ /* 0x000fe80008000404 */
[----:B------:R-:W5:Y:S04]  /*89b0*/  LDL.LU R126, [R1+0x314] ;  /* 0x00031400017e7983 */ /* 0x000f680000300800 */
[----:B------:R-:W-:Y:S04]  /*89c0*/  STS.U16 [R131+UR4+0x3b00], R202 ;  /* 0x003b00ca83007988 */ /* 0x000fe80008000404 */
[----:B-1----:R-:W5:Y:S04]  /*89d0*/  LDL.LU R51, [R1+0x310] ;  /* 0x0003100001337983 */ /* 0x002f680000300800 */
[----:B------:R-:W-:Y:S04]  /*89e0*/  STS.U16 [R131+UR4+0x3f00], R152 ;  /* 0x003f009883007988 */ /* 0x000fe80008000404 */
[----:B---3--:R-:W3:Y:S04]  /*89f0*/  LDL.LU R53, [R1+0x30c] ;  /* 0x00030c0001357983 */ /* 0x008ee80000300800 */
[----:B--2---:R0:W-:Y:S04]  /*8a00*/  STS.U16 [R130+UR4+0x380], R52 ;  /* 0x0003803482007988 */ /* 0x0041e80008000404 */
[----:B------:R1:W-:Y:S04]  /*8a10*/  STS.U16 [R130+UR4+0x780], R2 ;  /* 0x0007800282007988 */ /* 0x0003e80008000404 */
[----:B0-----:R-:W2:Y:S04]  /*8a20*/  LDL.LU R52, [R1+0x308] ;  /* 0x0003080001347983 */ /* 0x001ea80000300800 */
[----:B-1----:R-:W4:Y:S04]  /*8a30*/  LDL.LU R2, [R1+0x304] ;  /* 0x0003040001027983 */ /* 0x002f280000300800 */
        /* <DEDUP_REMOVED lines=13> */
[----:B------:R0:W-:Y:S01]  /*8b10*/  STS.U16 [R130+UR4+0x3f80], R220 ;  /* 0x003f80dc82007988 */ /* 0x0001e20008000404 */
[----:B------:R-:W-:-:S03]  /*8b20*/  UMOV UR37, 0x40000040 ;  /* 0x4000004000257882 */ /* 0x000fc60000000000 */
[----:B------:R-:W5:Y:S04]  /*8b30*/  LDL.LU R161, [R1+0x2f4] ;  /* 0x0002f40001a17983 */ /* 0x000f680000300800 */
[----:B------:R-:W3:Y:S04]  /*8b40*/  LDL.LU R177, [R1+0x2f0] ;  /* 0x0002f00001b17983 */ /* 0x000ee80000300800 */
[----:B------:R-:W2:Y:S04]  /*8b50*/  LDL.LU R134, [R1+0x2ec] ;  /* 0x0002ec0001867983 */ /* 0x000ea80000300800 */
[----:B------:R-:W5:Y:S01]  /*8b60*/  LDL.LU R135, [R1+0x2e8] ;  /* 0x0002e80001877983 */ /* 0x000f620000300800 */
[----:B----4-:R-:W-:-:S03]  /*8b70*/  LOP3.LUT R129, R2, 0x10, RZ, 0x3c, !PT ;  /* 0x0000001002817812 */ /* 0x010fc600078e3cff */
[----:B------:R-:W-:Y:S01]  /*8b80*/  STS.U16 [R2+UR4+0x8000], R222 ;  /* 0x008000de02007988 */ /* 0x000fe20008000404 */
[----:B0-----:R-:W-:-:S03]  /*8b90*/  LOP3.LUT R130, R2, 0x20, RZ, 0x3c, !PT ;  /* 0x0000002002827812 */ /* 0x001fc600078e3cff */
[----:B------:R-:W-:Y:S04]  /*8ba0*/  STS.U16 [R2+UR4+0x8400], R142 ;  /* 0x0084008e02007988 */ /* 0x000fe80008000404 */
[----:B------:R-:W-:Y:S04]  /*8bb0*/  STS.U16 [R129+UR4+0x8080], R224 ;  /* 0x008080e081007988 */ /* 0x000fe80008000404 */
[----:B------:R0:W-:Y:S04]  /*8bc0*/  STS.U16 [R129+UR4+0x8480], R141 ;  /* 0x0084808d81007988 */ /* 0x0001e80008000404 */
[----:B------:R-:W-:Y:S01]  /*8bd0*/  STS.U16 [R130+UR4+0x8100], R226 ;  /* 0x008100e282007988 */ /* 0x000fe20008000404 */
[----:B0-----:R-:W-:-:S03]  /*8be0*/  LOP3.LUT R129, R2, 0x30, RZ, 0x3c, !PT ;  /* 0x0000003002817812 */ /* 0x001fc600078e3cff */
[----:B------:R-:W-:Y:S04]  /*8bf0*/  STS.U16 [R130+UR4+0x8500], R140 ;  /* 0x0085008c82007988 */ /* 0x000fe80008000404 */
[----:B------:R-:W-:Y:S01]  /*8c00*/  STS.U16 [R129+UR4+0x8180], R228 ;  /* 0x008180e481007988 */ /* 0x000fe20008000404 */
[----:B------:R-:W-:-:S03]  /*8c10*/  LOP3.LUT R128, R2, 0x50, RZ, 0x3c, !PT ;  /* 0x0000005002807812 */ /* 0x000fc600078e3cff */
[----:B------:R0:W-:Y:S02]  /*8c20*/  STS.U16 [R129+UR4+0x8580], R139 ;  /* 0x0085808b81007988 */ /* 0x0001e40008000404 */
[----:B0-----:R-:W-:-:S05]  /*8c30*/  LOP3.LUT R129, R2, 0x40, RZ, 0x3c, !PT ;  /* 0x0000004002817812 */ /* 0x001fca00078e3cff */
[----:B------:R-:W-:Y:S04]  /*8c40*/  STS.U16 [R129+UR4+0x8200], R230 ;  /* 0x008200e681007988 */ /* 0x000fe80008000404 */
[----:B------:R0:W-:Y:S04]  /*8c50*/  STS.U16 [R129+UR4+0x8600], R231 ;  /* 0x008600e781007988 */ /* 0x0001e80008000404 */
[----:B------:R-:W-:Y:S04]  /*8c60*/  STS.U16 [R128+UR4+0x8280], R232 ;  /* 0x008280e880007988 */ /* 0x000fe80008000404 */
[----:B------:R1:W-:Y:S01]  /*8c70*/  STS.U16 [R128+UR4+0x8680], R218 ;  /* 0x008680da80007988 */ /* 0x0003e20008000404 */
[----:B0-----:R-:W-:-:S05]  /*8c80*/  LOP3.LUT R129, R2, 0x60, RZ, 0x3c, !PT ;  /* 0x0000006002817812 */ /* 0x001fca00078e3cff */
[----:B------:R-:W-:Y:S01]  /*8c90*/  STS.U16 [R129+UR4+0x8300], R234 ;  /* 0x008300ea81007988 */ /* 0x000fe20008000404 */
[----:B-1----:R-:W-:-:S03]  /*8ca0*/  LOP3.LUT R128, R2, 0x70, RZ, 0x3c, !PT ;  /* 0x0000007002807812 */ /* 0x002fc600078e3cff */
[----:B------:R-:W-:Y:S04]  /*8cb0*/  STS.U16 [R129+UR4+0x8700], R205 ;  /* 0x008700cd81007988 */ /* 0x000fe80008000404 */
[----:B------:R-:W-:Y:S04]  /*8cc0*/  STS.U16 [R128+UR4+0x8380], R236 ;  /* 0x008380ec80007988 */ /* 0x000fe80008000404 */
[----:B------:R0:W-:Y:S01]  /*8cd0*/  STS.U16 [R128+UR4+0x8780], R191 ;  /* 0x008780bf80007988 */ /* 0x0001e20008000404 */
[----:B------:R1:W-:Y:S06]  /*8ce0*/  MEMBAR.ALL.CTA ;  /* 0x0000000000007992 */ /* 0x0003ec0000008000 */
[----:B-1----:R-:W1:Y:S02]  /*8cf0*/  FENCE.VIEW.ASYNC.S ;  /* 0x00000000000073c6 */ /* 0x002e640000000000 */
[----:B-1----:R-:W-:Y:S06]  /*8d00*/  BAR.SYNC.DEFER_BLOCKING 0x0 ;  /* 0x0000000000007b1d */ /* 0x002fec0000010000 */
[----:B------:R-:W-:-:S06]  /*8d10*/  WARPGROUP.ARRIVE ;  /* 0x00000000000079c5 */ /* 0x000fcc0000000000 */
[----:B------:R-:W-:Y:S04]  /*8d20*/  HGMMA.64x16x16.F32 R32, gdesc[UR36].tnspA, R32 ;  /* 0x20200000242079f0 */ /* 0x000fe80008700820 */
[----:B------:R-:W-:Y:S04]  /*8d30*/  HGMMA.64x16x16.F32 R32, gdesc[UR8].tnspA, R32 ;  /* 0x20200000082079f0 */ /* 0x000fe80008700820 */
[----:B------:R-:W-:Y:S04]  /*8d40*/  HGMMA.64x16x16.F32 R32, gdesc[UR12].tnspA, R32 ;  /* 0x202000000c2079f0 */ /* 0x000fe80008700820 */
[----:B------:R-:W-:Y:S04]  /*8d50*/  HGMMA.64x16x16.F32 R32, gdesc[UR16].tnspA, R32 ;  /* 0x20200000102079f0 */ /* 0x000fe80008700820 */
[----:B------:R-:W-:Y:S04]  /*8d60*/  HGMMA.64x16x16.F32 R32, gdesc[UR20].tnspA, R32 ;  /* 0x20200000142079f0 */ /* 0x000fe80008700820 */
[----:B------:R-:W-:Y:S01]  /*8d70*/  HGMMA.64x16x16.F32 R32, gdesc[UR24].tnspA, R32 ;  /* 0x20200000182079f0 */ /* 0x000fe20008700820 */
[----:B------:R-:W-:-:S03]  /*8d80*/  UIADD3.64 UR48, UR8, 0x380, URZ ;  /* 0x0000038008307897 */ /* 0x000fc6000fffe03f */
[----:B------:R-:W-:Y:S01]  /*8d90*/  HGMMA.64x16x16.F32 R32, gdesc[UR28].tnspA, R32 ;  /* 0x202000001c2079f0 */ /* 0x000fe20008700820 */
[----:B------:R-:W-:Y:S01]  /*8da0*/  UMOV UR50, UR38 ;  /* 0x0000002600327c82 */ /* 0x000fe20008000000 */
[----:B------:R-:W-:Y:S01]  /*8db0*/  UMOV UR51, UR39 ;  /* 0x0000002700337c82 */ /* 0x000fe20008000000 */
[----:B------:R-:W-:Y:S01]  /*8dc0*/  UIADD3.64 UR52, UR8, 0x400, URZ ;  /* 0x0000040008347897 */ /* 0x000fe2000fffe03f */
[----:B------:R-:W-:Y:S04]  /*8dd0*/  HGMMA.64x16x16.F32 R32, gdesc[UR32].tnspA, R32 ;  /* 0x20200000202079f0 */ /* 0x000fe80008700820 */
[----:B------:R-:W-:Y:S01]  /*8de0*/  HGMMA.64x16x16.F32 R24, gdesc[UR48].tnspA, R24 ;  /* 0x20200000301879f0 */ /* 0x000fe20008700818 */
[----:B------:R-:W-:Y:S01]  /*8df0*/  UMOV UR54, UR10 ;  /* 0x0000000a00367c82 */ /* 0x000fe20008000000 */
[----:B------:R-:W-:Y:S01]  /*8e00*/  UMOV UR55, UR11 ;  /* 0x0000000b00377c82 */ /* 0x000fe20008000000 */
[----:B------:R-:W-:Y:S01]  /*8e10*/  UIADD3.64 UR56, UR8, 0x480, URZ ;  /* 0x0000048008387897 */ /* 0x000fe2000fffe03f */
[----:B------:R-:W-:Y:S01]  /*8e20*/  HGMMA.64x16x16.F32 R24, gdesc[UR52].tnspA, R24 ;  /* 0x20200000341879f0 */ /* 0x000fe20008700818 */
[----:B------:R-:W-:Y:S01]  /*8e30*/  UMOV UR58, UR14 ;  /* 0x0000000e003a7c82 */ /* 0x000fe20008000000 */
[----:B------:R-:W-:Y:S01]  /*8e40*/  UMOV UR59, UR15 ;  /* 0x0000000f003b7c82 */ /* 0x000fe20008000000 */
[----:B---3--:R-:W-:-:S02]  /*8e50*/  R2UR UR48, R177 ;  /* 0x00000000b13072ca */ /* 0x008fc400000e0000 */
[----:B--2---:R-:W-:Y:S02]  /*8e60*/  R2UR UR53, R134 ;  /* 0x00000000863572ca */ /* 0x004fe400000e0000 */
[----:B-----5:R-:W-:Y:S01]  /*8e70*/  R2UR UR52, R135 ;  /* 0x00000000873472ca */ /* 0x020fe200000e0000 */
[----:B------:R-:W-:Y:S01]  /*8e80*/  HGMMA.64x16x16.F32 R24, gdesc[UR56].tnspA, R24 ;  /* 0x20200000381879f0 */ /* 0x000fe20008700818 */
[----:B------:R-:W-:Y:S02]  /*8e90*/  R2UR UR57, R52 ;  /* 0x00000000343972ca */ /* 0x000fe400000e0000 */
[----:B------:R-:W2:Y:S04]  /*8ea0*/  LDL.LU R52, [R1+0x300] ;  /* 0x0003000001347983 */ /* 0x000ea80000300800 */
[----:B0-----:R-:W3:Y:S04]  /*8eb0*/  LDL R128, [R1+0x2f8] ;  /* 0x0002f80001807983 */ /* 0x001ee80000100800 */
[----:B------:R-:W4:Y:S04]  /*8ec0*/  LDL.LU R177, [R1+0x2d0] ;  /* 0x0002d00001b17983 */ /* 0x000f280000300800 */
[----:B------:R-:W5:Y:S04]  /*8ed0*/  LDL.LU R252, [R1+0x2c8] ;  /* 0x0002c80001fc7983 */ /* 0x000f680000300800 */
[----:B------:R-:W3:Y:S04]  /*8ee0*/  LDL.LU R208, [R1+0x2c0] ;  /* 0x0002c00001d07983 */ /* 0x000ee80000300800 */
        /* <DEDUP_REMOVED lines=16> */
[----:B------:R-:W3:Y:S01]  /*8ff0*/  LDL.LU R135, [R1+0x270] ;  /* 0x0002700001877983 */ /* 0x000ee20000300800 */
[----:B------:R-:W-:-:S02]  /*9000*/  R2UR UR56, R53 ;  /* 0x00000000353872ca */ /* 0x000fc400000e0000 */
[----:B------:R-:W0:Y:S01]  /*9010*/  LDC R53, c[0x0][0x238] ;  /* 0x00008e00ff357b82 */ /* 0x000e220000000800 */
[----:B------:R-:W3:Y:S04]  /*9020*/  LDL.LU R137, [R1+0x294] ;  /* 0x0002940001897983 */ /* 0x000ee80000300800 */
[----:B------:R-:W3:Y:S01]  /*9030*/  LDL.LU R156, [R1+0x268] ;  /* 0x00026800019c7983 */ /* 0x000ee20000300800 */
[----:B------:R-:W-:-:S03]  /*9040*/  R2UR UR49, R161 ;  /* 0x00000000a13172ca */ /* 0x000fc600000e0000 */
[----:B------:R-:W3:Y:S04]  /*9050*/  LDL.LU R143, [R1+0x28c] ;  /* 0x00028c00018f7983 */ /* 0x000ee80000300800 */
[----:B------:R-:W3:Y:S01]  /*9060*/  LDL.LU R161, [R1+0x260] ;  /* 0x0002600001a17983 */ /* 0x000ee20000300800 */
[----:B0-----:R-:W-:-:S04]  /*9070*/  IMAD.SHL.U32 R53, R53, 0x80, RZ ;  /* 0x0000008035357824 */ /* 0x001fc800078e00ff */
[----:B------:R-:W-:-:S05]  /*9080*/  IMAD.SHL.U32 R53, R53, 0x2, RZ ;  /* 0x0000000235357824 */ /* 0x000fca00078e00ff */
[----:B------:R-:W-:-:S05]  /*9090*/  IADD3 R108, P4, R108, R53, RZ ;  /* 0x000000356c6c7210 */ /* 0x000fca0007f9e0ff */
[----:B--2---:R-:W-:Y:S01]  /*90a0*/  IMAD.X R126, R126, 0x1, R52, P4 ;  /* 0x000000017e7e7824 */ /* 0x004fe200020e0634 */
[-C--:B----4-:R-:W-:Y:S02]  /*90b0*/  IADD3 R177, P5, R177, R53.reuse, RZ ;  /* 0x00000035b1b17210 */ /* 0x090fe40007fbe0ff */
[----:B-----5:R-:W-:-:S03]  /*90c0*/  IADD3 R252, P6, R252, R53, RZ ;  /* 0x00000035fcfc7210 */ /* 0x020fc60007fde0ff */
[----:B------:R0:W-:Y:S01]  /*90d0*/  STL [R1+0x2d0], R177 ;  /* 0x0002d0b101007387 */ /* 0x0001e20000100800 */
[-C--:B---3--:R-:W-:Y:S02]  /*90e0*/  IADD3 R208, P1, R208, R53.reuse, RZ ;  /* 0x00000035d0d07210 */ /* 0x088fe40007f3e0ff */
[-C--:B------:R-:W-:Y:S01]  /*90f0*/  IADD3 R192, P2, R192, R53.reuse, RZ ;  /* 0x00000035c0c07210 */ /* 0x080fe20007f5e0ff */
[----:B0-----:R-:W2:Y:S01]  /*9100*/  LDL.LU R177, [R1+0x284] ;  /* 0x0002840001b17983 */ /* 0x001ea20000300800 */
[----:B------:R-:W-:-:S03]  /*9110*/  IADD3 R174, P3, R174, R53, RZ ;  /* 0x00000035aeae7210 */ /* 0x000fc60007f7e0ff */
[----:B------:R-:W-:Y:S01]  /*9120*/  STL [R1+0x2c8], R252 ;  /* 0x0002c8fc01007387 */ /* 0x000fe20000100800 */
[----:B------:R-:W-:-:S03]  /*9130*/  IADD3 R158, P4, R158, R53, RZ ;  /* 0x000000359e9e7210 */ /* 0x000fc60007f9e0ff */
[----:B------:R-:W-:Y:S01]  /*9140*/  STL [R1+0x2c0], R208 ;  /* 0x0002c0d001007387 */ /* 0x000fe20000100800 */
[----:B------:R-:W-:-:S03]  /*9150*/  IMAD.X R138, R138, 0x1, R52, P5 ;  /* 0x000000018a8a7824 */ /* 0x000fc600028e0634 */
[----:B------:R-:W-:Y:S01]  /*9160*/  STL [R1+0x2b8], R192 ;  /* 0x0002b8c001007387 */ /* 0x000fe20000100800 */
[-C--:B------:R-:W-:Y:S01]  /*9170*/  IADD3 R130, P5, R130, R53.reuse, RZ ;  /* 0x0000003582827210 */ /* 0x080fe20007fbe0ff */
[----:B------:R-:W-:Y:S02]  /*9180*/  IMAD.X R159, R159, 0x1, R52, P6 ;  /* 0x000000019f9f7824 */ /* 0x000fe400030e0634 */
[----:B------:R-:W-:Y:S01]  /*9190*/  STL [R1+0x2b0], R174 ;  /* 0x0002b0ae01007387 */ /* 0x000fe20000100800 */
[----:B------:R-:W-:-:S03]  /*91a0*/  IADD3 R134, P6, R134, R53, RZ ;  /* 0x0000003586867210 */ /* 0x000fc60007fde0ff */
[----:B------:R-:W-:Y:S01]  /*91b0*/  STL [R1+0x2a8], R158 ;  /* 0x0002a89e01007387 */ /* 0x000fe20000100800 */
[----:B------:R-:W-:-:S03]  /*91c0*/  IMAD.X R175, R175, 0x1, R52, P1 ;  /* 0x00000001afaf7824 */ /* 0x000fc600008e0634 */
[----:B------:R-:W-:Y:S01]  /*91d0*/  STL [R1+0x2cc], R138 ;  /* 0x0002cc8a01007387 */ /* 0x000fe20000100800 */
[----:B------:R-:W-:-:S03]  /*91e0*/  IADD3 R189, P1, R189, R53, RZ ;  /* 0x00000035bdbd7210 */ /* 0x000fc60007f3e0ff */
[----:B------:R0:W-:Y:S01]  /*91f0*/  STL [R1+0x298], R134 ;  /* 0x0002988601007387 */ /* 0x0001e20000100800 */
[----:B------:R-:W-:-:S03]  /*9200*/  IMAD.X R207, R207, 0x1, R52, P2 ;  /* 0x00000001cfcf7824 */ /* 0x000fc600010e0634 */
[----:B------:R-:W-:Y:S01]  /*9210*/  STL [R1+0x2a0], R130 ;  /* 0x0002a08201007387 */ /* 0x000fe20000100800 */
[----:B------:R-:W-:-:S03]  /*9220*/  IADD3 R221, P2, R221, R53, RZ ;  /* 0x00000035dddd7210 */ /* 0x000fc60007f5e0ff */
[----:B0-----:R-:W3:Y:S01]  /*9230*/  LDL.LU R134, [R1+0x258] ;  /* 0x0002580001867983 */ /* 0x001ee20000300800 */
[----:B------:R-:W-:-:S03]  /*9240*/  IMAD.X R237, R237, 0x1, R52, P3 ;  /* 0x00000001eded7824 */ /* 0x000fc600018e0634 */
[----:B------:R-:W-:Y:S01]  /*9250*/  STL [R1+0x2c4], R159 ;  /* 0x0002c49f01007387 */ /* 0x000fe20000100800 */
[----:B------:R-:W-:-:S03]  /*9260*/  IADD3 R245, P3, R245, R53, RZ ;  /* 0x00000035f5f57210 */ /* 0x000fc60007f7e0ff */
[----:B------:R-:W-:Y:S01]  /*9270*/  STL [R1+0x2bc], R175 ;  /* 0x0002bcaf01007387 */ /* 0x000fe20000100800 */
[----:B------:R-:W-:-:S03]  /*9280*/  IMAD.X R206, R206, 0x1, R52, P4 ;  /* 0x00000001cece7824 */ /* 0x000fc600020e0634 */
[----:B------:R-:W-:Y:S01]  /*9290*/  STL [R1+0x290], R189 ;  /* 0x000290bd01007387 */ /* 0x000fe20000100800 */
[----:B------:R-:W-:-:S03]  /*92a0*/  IADD3 R190, P4, R190, R53, RZ ;  /* 0x00000035bebe7210 */ /* 0x000fc60007f9e0ff */
[----:B------:R-:W-:Y:S01]  /*92b0*/  STL [R1+0x2b4], R207 ;  /* 0x0002b4cf01007387 */ /* 0x000fe20000100800 */
[----:B------:R-:W-:-:S03]  /*92c0*/  IMAD.X R172, R172, 0x1, R52, P5 ;  /* 0x00000001acac7824 */ /* 0x000fc600028e0634 */
[----:B------:R-:W-:Y:S01]  /*92d0*/  STL [R1+0x288], R221 ;  /* 0x000288dd01007387 */ /* 0x000fe20000100800 */
[----:B------:R-:W-:-:S03]  /*92e0*/  IADD3 R135, P5, R135, R53, RZ ;  /* 0x0000003587877210 */ /* 0x000fc60007fbe0ff */
[----:B------:R-:W-:Y:S04]  /*92f0*/  STL [R1+0x2ac], R237 ;  /* 0x0002aced01007387 */ /* 0x000fe80000100800 */
[----:B------:R-:W-:Y:S04]  /*9300*/  STL [R1+0x280], R245 ;  /* 0x000280f501007387 */ /* 0x000fe80000100800 */
[----:B------:R-:W-:Y:S04]  /*9310*/  STL [R1+0x2a4], R206 ;  /* 0x0002a4ce01007387 */ /* 0x000fe80000100800 */
[----:B------:R0:W-:Y:S04]  /*9320*/  STL [R1+0x270], R135 ;  /* 0x0002708701007387 */ /* 0x0001e80000100800 */
[----:B------:R-:W-:Y:S04]  /*9330*/  STL [R1+0x278], R190 ;  /* 0x000278be01007387 */ /* 0x000fe80000100800 */
[----:B0-----:R-:W4:Y:S01]  /*9340*/  LDL.LU R135, [R1+0x27c] ;  /* 0x00027c0001877983 */ /* 0x001f220000300800 */
[--C-:B------:R-:W-:Y:S01]  /*9350*/  IMAD.X R137, R137, 0x1, R52.reuse, P6 ;  /* 0x0000000189897824 */ /* 0x100fe200030e0634 */
[-C--:B------:R-:W-:Y:S01]  /*9360*/  IADD3 R156, P6, R156, R53.reuse, RZ ;  /* 0x000000359c9c7210 */ /* 0x080fe20007fde0ff */
[----:B------:R-:W-:Y:S01]  /*9370*/  IMAD.X R143, R143, 0x1, R52, P1 ;  /* 0x000000018f8f7824 */ /* 0x000fe200008e0634 */
[----:B------:R-:W-:Y:S01]  /*9380*/  STL [R1+0x29c], R172 ;  /* 0x00029cac01007387 */ /* 0x000fe20000100800 */
[----:B------:R-:W-:-:S03]  /*9390*/  IADD3 R161, P1, R161, R53, RZ ;  /* 0x00000035a1a17210 */ /* 0x000fc60007f3e0ff */
[----:B------:R0:W-:Y:S04]  /*93a0*/  STL [R1+0x294], R137 ;  /* 0x0002948901007387 */ /* 0x0001e80000100800 */
[----:B0-----:R-:W5:Y:S04]  /*93b0*/  LDL.LU R137, [R1+0x250] ;  /* 0x0002500001897983 */ /* 0x001f680000300800 */
[----:B------:R0:W-:Y:S04]  /*93c0*/  STL [R1+0x268], R156 ;  /* 0x0002689c01007387 */ /* 0x0001e80000100800 */
[----:B0-----:R-:W5:Y:S04]  /*93d0*/  LDL.LU R156, [R1+0x274] ;  /* 0x00027400019c7983 */ /* 0x001f680000300800 */
[----:B------:R0:W-:Y:S04]  /*93e0*/  STL [R1+0x28c], R143 ;  /* 0x00028c8f01007387 */ /* 0x0001e80000100800 */
[----:B0-----:R-:W5:Y:S04]  /*93f0*/  LDL.LU R143, [R1+0x248] ;  /* 0x00024800018f7983 */ /* 0x001f680000300800 */
[----:B------:R0:W-:Y:S04]  /*9400*/  STL [R1+0x260], R161 ;  /* 0x000260a101007387 */ /* 0x0001e80000100800 */
[----:B0-----:R-:W5:Y:S04]  /*9410*/  LDL.LU R161, [R1+0x26c] ;  /* 0x00026c0001a17983 */ /* 0x001f680000300800 */
[----:B------:R-:W5:Y:S04]  /*9420*/  LDL.LU R244, [R1+0x240] ;  /* 0x0002400001f47983 */ /* 0x000f680000300800 */
[----:B------:R-:W5:Y:S04]  /*9430*/  LDL.LU R252, [R1+0x264] ;  /* 0x0002640001fc7983 */ /* 0x000f680000300800 */
[----:B------:R-:W5:Y:S01]  /*9440*/  LDL.LU R208, [R1+0x238] ;  /* 0x0002380001d07983 */ /* 0x000f620000300800 */
[----:B--2---:R-:W-:-:S05]  /*9450*/  IMAD.X R177, R177, 0x1, R52, P2 ;  /* 0x00000001b1b17824 */ /* 0x004fca00010e0634 */
[----:B------:R0:W-:Y:S04]  /*9460*/  STL [R1+0x284], R177 ;  /* 0x000284b101007387 */ /* 0x0001e80000100800 */
[----:B------:R-:W2:Y:S04]  /*9470*/  LDL.LU R192, [R1+0x25c] ;  /* 0x00025c0001c07983 */ /* 0x000ea80000300800 */
[----:B------:R-:W2:Y:S04]  /*9480*/  LDL.LU R174, [R1+0x230] ;  /* 0x0002300001ae7983 */ /* 0x000ea80000300800 */
[----:B------:R-:W2:Y:S04]  /*9490*/  LDL.LU R158, [R1+0x254] ;  /* 0x00025400019e7983 */ /* 0x000ea80000300800 */
[----:B------:R-:W2:Y:S04]  /*94a0*/  LDL.LU R138, [R1+0x228] ;  /* 0x00022800018a7983 */ /* 0x000ea80000300800 */
[----:B------:R-:W2:Y:S04]  /*94b0*/  LDL.LU R130, [R1+0x24c] ;  /* 0x00024c0001827983 */ /* 0x000ea80000300800 */
[----:B------:R-:W2:Y:S04]  /*94c0*/  LDL.LU R159, [R1+0x220] ;  /* 0x00022000019f7983 */ /* 0x000ea80000300800 */
[----:B0-----:R-:W2:Y:S04]  /*94d0*/  LDL.LU R177, [R1+0x244] ;  /* 0x0002440001b17983 */ /* 0x001ea80000300800 */
[----:B------:R-:W2:Y:S01]  /*94e0*/  LDL.LU R175, [R1+0x218] ;  /* 0x0002180001af7983 */ /* 0x000ea20000300800 */
[----:B---3--:R-:W-:-:S03]  /*94f0*/  IADD3 R134, P2, R134, R53, RZ ;  /* 0x0000003586867210 */ /* 0x008fc60007f5e0ff */
[----:B------:R-:W3:Y:S04]  /*9500*/  LDL.LU R189, [R1+0x23c] ;  /* 0x00023c0001bd7983 */ /* 0x000ee80000300800 */
[----:B------:R-:W3:Y:S04]  /*9510*/  LDL.LU R207, [R1+0x210] ;  /* 0x0002100001cf7983 */ /* 0x000ee80000300800 */
[----:B------:R0:W-:Y:S04]  /*9520*/  STL [R1+0x258], R134 ;  /* 0x0002588601007387 */ /* 0x0001e80000100800 */
[----:B------:R-:W3:Y:S04]  /*9530*/  LDL.LU R221, [R1+0x234] ;  /* 0x0002340001dd7983 */ /* 0x000ee80000300800 */
[----:B------:R-:W3:Y:S04]  /*9540*/  LDL.LU R237, [R1+0x208] ;  /* 0x0002080001ed7983 */ /* 0x000ee80000300800 */
[----:B------:R-:W3:Y:S04]  /*9550*/  LDL.LU R245, [R1+0x22c] ;  /* 0x00022c0001f57983 */ /* 0x000ee80000300800 */
[----:B------:R-:W3:Y:S04]  /*9560*/  LDL.LU R206, [R1+0x200] ;  /* 0x0002000001ce7983 */ /* 0x000ee80000300800 */
[----:B------:R-:W3:Y:S04]  /*9570*/  LDL.LU R190, [R1+0x224] ;  /* 0x0002240001be7983 */ /* 0x000ee80000300800 */
[----:B------:R-:W3:Y:S04]  /*9580*/  LDL.LU R172, [R1+0x1f8] ;  /* 0x0001f80001ac7983 */ /* 0x000ee80000300800 */
[----:B0-----:R-:W3:Y:S01]  /*9590*/  LDL.LU R134, [R1+0x21c] ;  /* 0x00021c0001867983 */ /* 0x001ee20000300800 */
[----:B----4-:R-:W-:-:S05]  /*95a0*/  IMAD.X R135, R135, 0x1, R52, P3 ;  /* 0x0000000187877824 */ /* 0x010fca00018e0634 */
[----:B------:R0:W-:Y:S04]  /*95b0*/  STL [R1+0x27c], R135 ;  /* 0x00027c8701007387 */ /* 0x0001e80000100800 */
[----:B0-----:R-:W4:Y:S01]  /*95c0*/  LDL.LU R135, [R1+0x1f0] ;  /* 0x0001f00001877983 */ /* 0x001f220000300800 */
[----:B-----5:R-:W-:-:S05]  /*95d0*/  IADD3 R137, P3, R137, R53, RZ ;  /* 0x0000003589897210 */ /* 0x020fca0007f7e0ff */
[----:B------:R0:W-:Y:S01]  /*95e0*/  STL [R1+0x250], R137 ;  /* 0x0002508901007387 */ /* 0x0001e20000100800 */
[----:B------:R-:W-:-:S03]  /*95f0*/  IMAD.X R156, R156, 0x1, R52, P4 ;  /* 0x000000019c9c7824 */ /* 0x000fc600020e0634 */
[----:B0-----:R-:W5:Y:S04]  /*9600*/  LDL.LU R137, [R1+0x214] ;  /* 0x0002140001897983 */ /* 0x001f680000300800 */
[----:B------:R0:W-:Y:S01]  /*9610*/  STL [R1+0x274], R156 ;  /* 0x0002749c01007387 */ /* 0x0001e20000100800 */
[----:B------:R-:W-:-:S03]  /*9620*/  IADD3 R143, P4, R143, R53, RZ ;  /* 0x000000358f8f7210 */ /* 0x000fc60007f9e0ff */
[----:B0-----:R-:W5:Y:S04]  /*9630*/  LDL.LU R156, [R1+0x1e8] ;  /* 0x0001e800019c7983 */ /* 0x001f680000300800 */
[----:B------:R0:W-:Y:S01]  /*9640*/  STL [R1+0x248], R143 ;  /* 0x0002488f01007387 */ /* 0x0001e20000100800 */
[----:B------:R-:W-:-:S03]  /*9650*/  IMAD.X R161, R161, 0x1, R52, P5 ;  /* 0x00000001a1a17824 */ /* 0x000fc600028e0634 */
[----:B0-----:R-:W5:Y:S01]  /*9660*/  LDL.LU R143, [R1+0x20c] ;  /* 0x00020c00018f7983 */ /* 0x001f620000300800 */
[----:B------:R-:W-:-:S03]  /*9670*/  IADD3 R244, P5, R244, R53, RZ ;  /* 0x00000035f4f47210 */ /* 0x000fc60007fbe0ff */
[----:B------:R0:W-:Y:S01]  /*9680*/  STL [R1+0x26c], R161 ;  /* 0x00026ca101007387 */ /* 0x0001e20000100800 */
[--C-:B------:R-:W-:Y:S01]  /*9690*/  IMAD.X R252, R252, 0x1, R52.reuse, P6 ;  /* 0x00000001fcfc7824 */ /* 0x100fe200030e0634 */
[-C--:B------:R-:W-:Y:S02]  /*96a0*/  IADD3 R208, P6, R208, R53.reuse, RZ ;  /* 0x00000035d0d07210 */ /* 0x080fe40007fde0ff */
[----:B0-----:R-:W5:Y:S04]  /*96b0*/  LDL.LU R161, [R1+0x1e0] ;  /* 0x0001e00001a17983 */ /* 0x001f680000300800 */
[----:B------:R-:W-:Y:S04]  /*96c0*/  STL [R1+0x240], R244 ;  /* 0x000240f401007387 */ /* 0x000fe80000100800 */
[----:B------:R-:W-:Y:S04]  /*96d0*/  STL [R1+0x264], R252 ;  /* 0x000264fc01007387 */ /* 0x000fe80000100800 */
[----:B------:R-:W-:Y:S01]  /*96e0*/  STL [R1+0x238], R208 ;  /* 0x000238d001007387 */ /* 0x000fe20000100800 */
[----:B--2---:R-:W-:Y:S01]  /*96f0*/  IMAD.X R192, R192, 0x1, R52, P1 ;  /* 0x00000001c0c07824 */ /* 0x004fe200008e0634 */
[----:B------:R-:W-:-:S04]  /*9700*/  IADD3 R174, P1, R174, R53, RZ ;  /* 0x00000035aeae7210 */ /* 0x000fc80007f3e0ff */
[----:B------:R-:W-:Y:S01]  /*9710*/  STL [R1+0x25c], R192 ;  /* 0x00025cc001007387 */ /* 0x000fe20000100800 */
[----:B------:R-:W-:-:S03]  /*9720*/  IMAD.X R158, R158, 0x1, R52, P2 ;  /* 0x000000019e9e7824 */ /* 0x000fc600010e0634 */
[----:B------:R-:W-:Y:S01]  /*9730*/  STL [R1+0x230], R174 ;  /* 0x000230ae01007387 */ /* 0x000fe20000100800 */
[----:B------:R-:W-:-:S03]  /*9740*/  IADD3 R138, P2, R138, R53, RZ ;  /* 0x000000358a8a7210 */ /* 0x000fc60007f5e0ff */
[----:B------:R-:W-:Y:S01]  /*9750*/  STL [R1+0x254], R158 ;  /* 0x0002549e01007387 */ /* 0x000fe20000100800 */
[----:B------:R-:W-:-:S03]  /*9760*/  IMAD.X R130, R130, 0x1, R52, P3 ;  /* 0x0000000182827824 */ /* 0x000fc600018e0634 */
[----:B------:R-:W-:Y:S01]  /*9770*/  STL [R1+0x228], R138 ;  /* 0x0002288a01007387 */ /* 0x000fe20000100800 */
[-C--:B------:R-:W-:Y:S01]  /*9780*/  IADD3 R159, P3, R159, R53.reuse, RZ ;  /* 0x000000359f9f7210 */ /* 0x080fe20007f7e0ff */
[----:B------:R-:W-:Y:S01]  /*9790*/  IMAD.X R177, R177, 0x1, R52, P4 ;  /* 0x00000001b1b17824 */ /* 0x000fe200020e0634 */
[----:B------:R-:W-:-:S04]  /*97a0*/  IADD3 R175, P4, R175, R53, RZ ;  /* 0x00000035afaf7210 */ /* 0x000fc80007f9e0ff */
[----:B------:R0:W-:Y:S01]  /*97b0*/  STL [R1+0x244], R177 ;  /* 0x000244b101007387 */ /* 0x0001e20000100800 */
[----:B---3--:R-:W-:-:S03]  /*97c0*/  IMAD.X R189, R189, 0x1, R52, P5 ;  /* 0x00000001bdbd7824 */ /* 0x008fc600028e0634 */
[----:B------:R-:W-:Y:S01]  /*97d0*/  STL [R1+0x24c], R130 ;  /* 0x00024c8201007387 */ /* 0x000fe20000100800 */
[----:B------:R-:W-:-:S03]  /*97e0*/  IADD3 R207, P5, R207, R53, RZ ;  /* 0x00000035cfcf7210 */ /* 0x000fc60007fbe0ff */
[----:B0-----:R-:W2:Y:S04]  /*97f0*/  LDL.LU R177, [R1+0x204] ;  /* 0x0002040001b17983 */ /* 0x001ea80000300800 */
        /* <DEDUP_REMOVED lines=11> */
[----:B------:R-:W-:-:S03]  /*98b0*/  IMAD.X R134, R134, 0x1, R52, P3 ;  /* 0x0000000186867824 */ /* 0x000fc600018e0634 */
[----:B------:R-:W-:Y:S01]  /*98c0*/  STL [R1+0x22c], R245 ;  /* 0x00022cf501007387 */ /* 0x000fe20000100800 */
[----:B------:R-:W-:-:S03]  /*98d0*/  IADD3 R172, P2, R172, R53, RZ ;  /* 0x00000035acac7210 */ /* 0x000fc60007f5e0ff */
[----:B------:R-:W-:Y:S04]  /*98e0*/  STL [R1+0x200], R206 ;  /* 0x000200ce01007387 */ /* 0x000fe80000100800 */
[----:B------:R0:W-:Y:S04]  /*98f0*/  STL [R1+0x21c], R134 ;  /* 0x00021c8601007387 */ /* 0x0001e80000100800 */
[----:B------:R-:W-:Y:S04]  /*9900*/  STL [R1+0x224], R190 ;  /* 0x000224be01007387 */ /* 0x000fe80000100800 */
[----:B0-----:R-:W3:Y:S01]  /*9910*/  LDL.LU R134, [R1+0x1d8] ;  /* 0x0001d80001867983 */ /* 0x001ee20000300800 */
[----:B----4-:R-:W-:-:S03]  /*9920*/  IADD3 R135, P3, R135, R53, RZ ;  /* 0x0000003587877210 */ /* 0x010fc60007f7e0ff */
[----:B------:R-:W-:Y:S04]  /*9930*/  STL [R1+0x1f8], R172 ;  /* 0x0001f8ac01007387 */ /* 0x000fe80000100800 */
[----:B------:R0:W-:Y:S04]  /*9940*/  STL [R1+0x1f0], R135 ;  /* 0x0001f08701007387 */ /* 0x0001e80000100800 */
[----:B0-----:R-:W4:Y:S01]  /*9950*/  LDL.LU R135, [R1+0x1fc] ;  /* 0x0001fc0001877983 */ /* 0x001f220000300800 */
[----:B-----5:R-:W-:-:S05]  /*9960*/  IMAD.X R137, R137, 0x1, R52, P4 ;  /* 0x0000000189897824 */ /* 0x020fca00020e0634 */
[----:B------:R0:W-:Y:S01]  /*9970*/  STL [R1+0x214], R137 ;  /* 0x0002148901007387 */ /* 0x0001e20000100800 */
[----:B------:R-:W-:-:S03]  /*9980*/  IADD3 R156, P4, R156, R53, RZ ;  /* 0x000000359c9c7210 */ /* 0x000fc60007f9e0ff */
[----:B0-----:R-:W5:Y:S04]  /*9990*/  LDL.LU R137, [R1+0x1d0] ;  /* 0x0001d00001897983 */ /* 0x001f680000300800 */
[----:B------:R0:W-:Y:S01]  /*99a0*/  STL [R1+0x1e8], R156 ;  /* 0x0001e89c01007387 */ /* 0x0001e20000100800 */
[----:B------:R-:W-:-:S03]  /*99b0*/  IMAD.X R143, R143, 0x1, R52, P5 ;  /* 0x000000018f8f7824 */ /* 0x000fc600028e0634 */
[----:B0-----:R-:W5:Y:S04]  /*99c0*/  LDL.LU R156, [R1+0x1f4] ;  /* 0x0001f400019c7983 */ /* 0x001f680000300800 */
[----:B------:R0:W-:Y:S01]  /*99d0*/  STL [R1+0x20c], R143 ;  /* 0x00020c8f01007387 */ /* 0x0001e20000100800 */
[----:B------:R-:W-:-:S03]  /*99e0*/  IADD3 R161, P5, R161, R53, RZ ;  /* 0x00000035a1a17210 */ /* 0x000fc60007fbe0ff */
[----:B0-----:R-:W5:Y:S04]  /*99f0*/  LDL.LU R143, [R1+0x1c8] ;  /* 0x0001c800018f7983 */ /* 0x001f680000300800 */
[----:B------:R-:W5:Y:S04]  /*9a00*/  LDL.LU R244, [R1+0x1ec] ;  /* 0x0001ec0001f47983 */ /* 0x000f680000300800 */
[----:B------:R-:W5:Y:S04]  /*9a10*/  LDL.LU R252, [R1+0x1c0] ;  /* 0x0001c00001fc7983 */ /* 0x000f680000300800 */
[----:B------:R-:W5:Y:S04]  /*9a20*/  LDL.LU R208, [R1+0x1e4] ;  /* 0x0001e40001d07983 */ /* 0x000f680000300800 */
[----:B------:R0:W-:Y:S04]  /*9a30*/  STL [R1+0x1e0], R161 ;  /* 0x0001e0a101007387 */ /* 0x0001e80000100800 */
[----:B------:R-:W5:Y:S04]  /*9a40*/  LDL.LU R192, [R1+0x1b8] ;  /* 0x0001b80001c07983 */ /* 0x000f680000300800 */
[----:B------:R-:W5:Y:S04]  /*9a50*/  LDL.LU R174, [R1+0x1dc] ;  /* 0x0001dc0001ae7983 */ /* 0x000f680000300800 */
[----:B------:R-:W5:Y:S04]  /*9a60*/  LDL.LU R158, [R1+0x1b0] ;  /* 0x0001b000019e7983 */ /* 0x000f680000300800 */
[----:B------:R-:W5:Y:S04]  /*9a70*/  LDL.LU R138, [R1+0x1d4] ;  /* 0x0001d400018a7983 */ /* 0x000f680000300800 */
[----:B------:R-:W5:Y:S04]  /*9a80*/  LDL.LU R130, [R1+0x1a8] ;  /* 0x0001a80001827983 */ /* 0x000f680000300800 */
[----:B------:R-:W5:Y:S04]  /*9a90*/  LDL.LU R159, [R1+0x1cc] ;  /* 0x0001cc00019f7983 */ /* 0x000f680000300800 */
        /* <DEDUP_REMOVED lines=12> */
[----:B0-----:R-:W2:Y:S01]  /*9b60*/  LDL.LU R177, [R1+0x178] ;  /* 0x0001780001b17983 */ /* 0x001ea20000300800 */
[----:B---3--:R-:W-:-:S05]  /*9b70*/  IADD3 R134, P6, R134, R53, RZ ;  /* 0x0000003586867210 */ /* 0x008fca0007fde0ff */
[----:B------:R0:W-:Y:S04]  /*9b80*/  STL [R1+0x1d8], R134 ;  /* 0x0001d88601007387 */ /* 0x0001e80000100800 */
        /* <DEDUP_REMOVED lines=10> */
[----:B0-----:R-:W5:Y:S01]  /*9c30*/  LDL.LU R156, [R1+0x168] ;  /* 0x00016800019c7983 */ /* 0x001f620000300800 */
[----:B------:R-:W-:-:S03]  /*9c40*/  IMAD.X R244, R244, 0x1, R52, P3 ;  /* 0x00000001f4f47824 */ /* 0x000fc600018e0634 */
[----:B------:R0:W-:Y:S01]  /*9c50*/  STL [R1+0x1c8], R143 ;  /* 0x0001c88f01007387 */ /* 0x0001e20000100800 */
[-C--:B------:R-:W-:Y:S01]  /*9c60*/  IADD3 R252, P3, R252, R53.reuse, RZ ;  /* 0x00000035fcfc7210 */ /* 0x080fe20007f7e0ff */
[----:B------:R-:W-:Y:S02]  /*9c70*/  IMAD.X R208, R208, 0x1, R52, P4 ;  /* 0x00000001d0d07824 */ /* 0x000fe400020e0634 */
[----:B0-----:R-:W5:Y:S01]  /*9c80*/  LDL.LU R143, [R1+0x18c] ;  /* 0x00018c00018f7983 */ /* 0x001f620000300800 */
        /* <DEDUP_REMOVED lines=15> */
[----:B------:R0:W-:Y:S01]  /*9d80*/  STL [R1+0x1a0], R161 ;  /* 0x0001a0a101007387 */ /* 0x0001e20000100800 */
[----:B------:R-:W-:-:S03]  /*9d90*/  IADD3 R189, P2, R189, R53, RZ ;  /* 0x00000035bdbd7210 */ /* 0x000fc60007f5e0ff */
[----:B------:R-:W-:Y:S01]  /*9da0*/  STL [R1+0x1a8], R130 ;  /* 0x0001a88201007387 */ /* 0x000fe20000100800 */
[----:B------:R-:W-:-:S03]  /*9db0*/  IMAD.X R207, R207, 0x1, R52, P3 ;  /* 0x00000001cfcf7824 */ /* 0x000fc600018e0634 */
[----:B0-----:R-:W5:Y:S04]  /*9dc0*/  LDL.LU R161, [R1+0x160] ;  /* 0x0001600001a17983 */ /* 0x001f680000300800 */
[----:B------:R-:W-:Y:S04]  /*9dd0*/  STL [R1+0x1cc], R159 ;  /* 0x0001cc9f01007387 */ /* 0x000fe80000100800 */
[----:B------:R-:W-:Y:S04]  /*9de0*/  STL [R1+0x1c4], R175 ;  /* 0x0001c4af01007387 */ /* 0x000fe80000100800 */
[----:B------:R-:W-:Y:S04]  /*9df0*/  STL [R1+0x198], R189 ;  /* 0x000198bd01007387 */ /* 0x000fe80000100800 */
[----:B------:R-:W-:Y:S01]  /*9e00*/  STL [R1+0x1bc], R207 ;  /* 0x0001bccf01007387 */ /* 0x000fe20000100800 */
[----:B--2---:R-:W-:Y:S01]  /*9e10*/  IADD3 R221, P3, R221, R53, RZ ;  /* 0x00000035dddd7210 */ /* 0x004fe20007f7e0ff */
[----:B------:R-:W-:-:S04]  /*9e20*/  IMAD.X R237, R237, 0x1, R52, P4 ;  /* 0x00000001eded7824 */ /* 0x000fc800020e0634 */
[----:B------:R-:W-:Y:S01]  /*9e30*/  STL [R1+0x190], R221 ;  /* 0x000190dd01007387 */ /* 0x000fe20000100800 */
[----:B------:R-:W-:-:S03]  /*9e40*/  IADD3 R245, P4, R245, R53, RZ ;  /* 0x00000035f5f57210 */ /* 0x000fc60007f9e0ff */
[----:B------:R-:W-:Y:S01]  /*9e50*/  STL [R1+0x1b4], R237 ;  /* 0x0001b4ed01007387 */ /* 0x000fe20000100800 */
[----:B------:R-:W-:-:S03]  /*9e60*/  IMAD.X R206, R206, 0x1, R52, P5 ;  /* 0x00000001cece7824 */ /* 0x000fc600028e0634 */
[----:B------:R-:W-:Y:S01]  /*9e70*/  STL [R1+0x188], R245 ;  /* 0x000188f501007387 */ /* 0x000fe20000100800 */
[-C--:B------:R-:W-:Y:S01]  /*9e80*/  IADD3 R190, P5, R190, R53.reuse, RZ ;  /* 0x00000035bebe7210 */ /* 0x080fe20007fbe0ff */
[--C-:B------:R-:W-:Y:S01]  /*9e90*/  IMAD.X R172, R172, 0x1, R52.reuse, P6 ;  /* 0x00000001acac7824 */ /* 0x100fe200030e0634 */
[----:B------:R-:W-:Y:S01]  /*9ea0*/  IADD3 R177, P6, R177, R53, RZ ;  /* 0x00000035b1b17210 */ /* 0x000fe20007fde0ff */
[----:B------:R-:W-:Y:S04]  /*9eb0*/  STL [R1+0x1ac], R206 ;  /* 0x0001acce01007387 */ /* 0x000fe80000100800 */
[----:B------:R0:W-:Y:S04]  /*9ec0*/  STL [R1+0x178], R177 ;  /* 0x000178b101007387 */ /* 0x0001e80000100800 */
[----:B------:R-:W-:Y:S04]  /*9ed0*/  STL [R1+0x180], R190 ;  /* 0x000180be01007387 */ /* 0x000fe80000100800 */
[----:B0-----:R-:W2:Y:S04]  /*9ee0*/  LDL.LU R177, [R1+0x184] ;  /* 0x0001840001b17983 */ /* 0x001ea80000300800 */
[----:B------:R-:W-:Y:S01]  /*9ef0*/  STL [R1+0x1a4], R172 ;  /* 0x0001a4ac01007387 */ /* 0x000fe20000100800 */
[----:B---3--:R-:W-:-:S05]  /*9f00*/  IMAD.X R134, R134, 0x1, R52, P1 ;  /* 0x0000000186867824 */ /* 0x008fca00008e0634 */
[----:B------:R0:W-:Y:S04]  /*9f10*/  STL [R1+0x19c], R134 ;  /* 0x00019c8601007387 */ /* 0x0001e80000100800 */
[----:B0-----:R-:W3:Y:S01]  /*9f20*/  LDL.LU R134, [R1+0x158] ;  /* 0x0001580001867983 */ /* 0x001ee20000300800 */
[----:B----4-:R-:W-:-:S05]  /*9f30*/  IADD3 R135, P1, R135, R53, RZ ;  /* 0x0000003587877210 */ /* 0x010fca0007f3e0ff */
        /* <DEDUP_REMOVED lines=18> */
[----:B------:R-:W5:Y:S01]  /*a060*/  LDL.LU R159, [R1+0x128] ;  /* 0x00012800019f7983 */ /* 0x000f620000300800 */
        /* <DEDUP_REMOVED lines=12> */
[----:B0-----:R-:W5:Y:S01]  /*a130*/  LDL.LU R161, [R1+0x124] ;  /* 0x0001240001a17983 */ /* 0x001f620000300800 */
[----:B--2---:R-:W-:-:S05]  /*a140*/  IMAD.X R177, R177, 0x1, R52, P4 ;  /* 0x00000001b1b17824 */ /* 0x004fca00020e0634 */
[----:B------:R0:W-:Y:S04]  /*a150*/  STL [R1+0x184], R177 ;  /* 0x000184b101007387 */ /* 0x0001e80000100800 */
        /* <DEDUP_REMOVED lines=10> */
[----:B0-----:R-:W5:Y:S01]  /*a200*/  LDL.LU R137, [R1+0x114] ;  /* 0x0001140001897983 */ /* 0x001f620000300800 */
[----:B------:R-:W-:-:S03]  /*a210*/  IADD3 R244, P6, R244, R53, RZ ;  /* 0x00000035f4f47210 */ /* 0x000fc60007fde0ff */
[----:B------:R0:W-:Y:S01]  /*a220*/  STL [R1+0x174], R156 ;  /* 0x0001749c01007387 */ /* 0x0001e20000100800 */
[--C-:B------:R-:W-:Y:S01]  /*a230*/  IMAD.X R252, R252, 0x1, R52.reuse, P1 ;  /* 0x00000001fcfc7824 */ /* 0x100fe200008e0634 */
[----:B------:R-:W-:Y:S02]  /*a240*/  IADD3 R208, P1, R208, R53, RZ ;  /* 0x00000035d0d07210 */ /* 0x000fe40007f3e0ff */
[----:B0-----:R-:W5:Y:S01]  /*a250*/  LDL.LU R156, [R1+0xe8] ;  /* 0x0000e800019c7983 */ /* 0x001f620000300800 */
        /* <DEDUP_REMOVED lines=19> */
[----:B0-----:R-:W5:Y:S04]  /*a390*/  LDL.LU R143, [R1+0x10c] ;  /* 0x00010c00018f7983 */ /* 0x001f680000300800 */
        /* <DEDUP_REMOVED lines=12> */
[----:B------:R-:W-:Y:S02]  /*a460*/  IMAD.X R161, R161, 0x1, R52, P4 ;  /* 0x00000001a1a17824 */ /* 0x000fe400020e0634 */
[----:B------:R-:W-:Y:S04]  /*a470*/  STL [R1+0x134], R245 ;  /* 0x000134f501007387 */ /* 0x000fe80000100800 */
[----:B------:R-:W-:Y:S04]  /*a480*/  STL [R1+0x108], R206 ;  /* 0x000108ce01007387 */ /* 0x000fe80000100800 */
[----:B------:R0:W-:Y:S04]  /*a490*/  STL [R1+0x124], R161 ;  /* 0x000124a101007387 */ /* 0x0001e80000100800 */
[----:B------:R-:W-:Y:S04]  /*a4a0*/  STL [R1+0x12c], R190 ;  /* 0x00012cbe01007387 */ /* 0x000fe80000100800 */
[----:B0-----:R-:W5:Y:S04]  /*a4b0*/  LDL.LU R161, [R1+0xe0] ;  /* 0x0000e00001a17983 */ /* 0x001f680000300800 */
[----:B------:R-:W-:Y:S01]  /*a4c0*/  STL [R1+0x100], R172 ;  /* 0x000100ac01007387 */ /* 0x000fe20000100800 */
[----:B--2---:R-:W-:-:S05]  /*a4d0*/  IADD3 R177, P4, R177, R53, RZ ;  /* 0x00000035b1b17210 */ /* 0x004fca0007f9e0ff */
[----:B------:R0:W-:Y:S04]  /*a4e0*/  STL [R1+0xf8], R177 ;  /* 0x0000f8b101007387 */ /* 0x0001e80000100800 */
[----:B0-----:R-:W2:Y:S01]  /*a4f0*/  LDL.LU R177, [R1+0x104] ;  /* 0x0001040001b17983 */ /* 0x001ea20000300800 */
        /* <DEDUP_REMOVED lines=20> */
[----:B------:R-:W-:-:S03]  /*a640*/  IMAD.X R143, R143, 0x1, R52, P1 ;  /* 0x000000018f8f7824 */ /* 0x000fc600008e0634 */
[----:B------:R-:W5:Y:S04]  /*a650*/  LDL.LU R175, [R1+0xa8] ;  /* 0x0000a80001af7983 */ /* 0x000f680000300800 */
        /* <DEDUP_REMOVED lines=9> */
[----:B0-----:R-:W5:Y:S04]  /*a6f0*/  LDL.LU R156, [R1+0xac] ;  /* 0x0000ac00019c7983 */ /* 0x001f680000300800 */
[----:B-1----:R-:W5:Y:S01]  /*a700*/  LDL.LU R143, [R1+0x80] ;  /* 0x00008000018f7983 */ /* 0x002f620000300800 */
[----:B------:R-:W-:-:S05]  /*a710*/  IADD3 R161, P1, R161, R53, RZ ;  /* 0x00000035a1a17210 */ /* 0x000fca0007f3e0ff */
[----:B------:R0:W-:Y:S04]  /*a720*/  STL [R1+0xe0], R161 ;  /* 0x0000e0a101007387 */ /* 0x0001e80000100800 */
        /* <DEDUP_REMOVED lines=10> */
[----:B-----5:R-:W-:Y:S01]  /*a7d0*/  IADD3 R137, P3, R137, R53, RZ ;  /* 0x0000003589897210 */ /* 0x020fe20007f7e0ff */
[----:B------:R-:W-:-:S04]  /*a7e0*/  IMAD.X R244, R244, 0x1, R52, P4 ;  /* 0x00000001f4f47824 */ /* 0x000fc800020e0634 */
        /* <DEDUP_REMOVED lines=23> */
[----:B------:R-:W-:Y:S04]  /*a960*/  STL [R1+0xa8], R175 ;  /* 0x0000a8af01007387 */ /* 0x000fe80000100800 */
        /* <DEDUP_REMOVED lines=13> */
[----:B------:R-:W-:Y:S04]  /*aa40*/  STL [R1+0xb4], R190 ;  /* 0x0000b4be01007387 */ /* 0x000fe80000100800 */
[----:B------:R0:W-:Y:S04]  /*aa50*/  STL [R1+0x80], R143 ;  /* 0x0000808f01007387 */ /* 0x0001e80000100800 */
[----:B------:R-:W-:Y:S04]  /*aa60*/  STL [R1+0x88], R172 ;  /* 0x000088ac01007387 */ /* 0x000fe80000100800 */
[----:B0-----:R-:W5:Y:S01]  /*aa70*/  LDL.LU R143, [R1+0x68] ;  /* 0x00006800018f7983 */ /* 0x001f620000300800 */
[----:B------:R-:W-:-:S03]  /*aa80*/  IMAD.X R161, R161, 0x1, R52, P2 ;  /* 0x00000001a1a17824 */ /* 0x000fc600010e0634 */
[----:B------:R-:W-:Y:S04]  /*aa90*/  STL [R1+0xac], R156 ;  /* 0x0000ac9c01007387 */ /* 0x000fe80000100800 */
[----:B------:R0:W-:Y:S04]  /*aaa0*/  STL [R1+0xa4], R161 ;  /* 0x0000a4a101007387 */ /* 0x0001e80000100800 */
[----:B0-----:R-:W5:Y:S01]  /*aab0*/  LDL.LU R161, [R1+0x8c] ;  /* 0x00008c0001a17983 */ /* 0x001f620000300800 */
        /* <DEDUP_REMOVED lines=9> */
[----:B-----5:R-:W-:-:S03]  /*ab50*/  IMAD.X R137, R137, 0x1, R52, P4 ;  /* 0x0000000189897824 */ /* 0x020fc600020e0634 */
        /* <DEDUP_REMOVED lines=21> */
[----:B0-----:R-:W5:Y:S01]  /*acb0*/  LDL.LU R137, [R1+0x2c] ;  /* 0x00002c0001897983 */ /* 0x001f620000300800 */
[----:B------:R-:W-:-:S05]  /*acc0*/  IADD3 R143, P4, R143, R53, RZ ;  /* 0x000000358f8f7210 */ /* 0x000fca0007f9e0ff */
[----:B------:R0:W-:Y:S04]  /*acd0*/  STL [R1+0x68], R143 ;  /* 0x0000688f01007387 */ /* 0x0001e80000100800 */
[----:B0-----:R-:W5:Y:S01]  /*ace0*/  LDL.LU R143, [R1+0x24] ;  /* 0x00002400018f7983 */ /* 0x001f620000300800 */
[----:B------:R-:W-:-:S05]  /*acf0*/  IMAD.X R161, R161, 0x1, R52, P5 ;  /* 0x00000001a1a17824 */ /* 0x000fca00028e0634 */
[----:B------:R0:W-:Y:S04]  /*ad00*/  STL [R1+0x8c], R161 ;  /* 0x00008ca101007387 */ /* 0x0001e80000100800 */
[----:B0-----:R-:W5:Y:S01]  /*ad10*/  LDL.LU R161, [R1+0x1c] ;  /* 0x00001c0001a17983 */ /* 0x001f620000300800 */
[----:B------:R-:W-:Y:S01]  /*ad20*/  UMOV UR42, UR18 ;  /* 0x00000012002a7c82 */ /* 0x000fe20008000000 */
[----:B------:R-:W-:Y:S02]  /*ad30*/  UMOV UR43, UR19 ;  /* 0x00000013002b7c82 */ /* 0x000fe40008000000 */
[----:B------:R-:W-:Y:S01]  /*ad40*/  HGMMA.64x16x16.F32 R24, gdesc[UR40].tnspA, R24 ;  /* 0x20200000281879f0 */ /* 0x000fe20008700818 */
        /* <DEDUP_REMOVED lines=8> */
[----:B0-----:R-:W4:Y:S01]  /*add0*/  LDL.LU R135, [R1] ;  /* 0x0000000001877983 */ /* 0x001f220000300800 */
[----:B------:R-:W-:Y:S01]  /*ade0*/  UMOV UR46, UR22 ;  /* 0x00000016002e7c82 */ /* 0x000fe20008000000 */
[----:B------:R-:W-:Y:S02]  /*adf0*/  UMOV UR47, UR23 ;  /* 0x00000017002f7c82 */ /* 0x000fe40008000000 */
[----:B------:R-:W-:Y:S01]  /*ae00*/  HGMMA.64x16x16.F32 R24, gdesc[UR44].tnspA, R24 ;  /* 0x202000002c1879f0 */ /* 0x000fe20008700818 */
[----:B------:R-:W-:Y:S01]  /*ae10*/  UMOV UR50, UR26 ;  /* 0x0000001a00327c82 */ /* 0x000fe20008000000 */
[----:B------:R-:W-:-:S02]  /*ae20*/  UMOV UR51, UR27 ;  /* 0x0000001b00337c82 */ /* 0x000fc40008000000 */
[----:B------:R-:W-:Y:S01]  /*ae30*/  HGMMA.64x16x16.F32 R24, gdesc[UR48].tnspA, R24 ;  /* 0x20200000301879f0 */ /* 0x000fe20008700818 */
[----:B------:R-:W-:Y:S01]  /*ae40*/  UMOV UR54, UR30 ;  /* 0x0000001e00367c82 */ /* 0x000fe20008000000 */
[----:B------:R-:W-:Y:S01]  /*ae50*/  UMOV UR55, UR31 ;  /* 0x0000001f00377c82 */ /* 0x000fe20008000000 */
[--C-:B-----5:R-:W-:Y:S01]  /*ae60*/  IMAD.X R235, R235, 0x1, R52.reuse, P1 ;  /* 0x00000001ebeb7824 */ /* 0x120fe200008e0634 */
[-C--:B------:R-:W-:Y:S01]  /*ae70*/  IADD3 R244, P1, R244, R53.reuse, RZ ;  /* 0x00000035f4f47210 */ /* 0x080fe20007f3e0ff */
[--C-:B------:R-:W-:Y:S01]  /*ae80*/  IMAD.X R252, R252, 0x1, R52.reuse, P2 ;  /* 0x00000001fcfc7824 */ /* 0x100fe200010e0634 */
[-C--:B------:R-:W-:Y:S01]  /*ae90*/  IADD3 R208, P2, R208, R53.reuse, RZ ;  /* 0x00000035d0d07210 */ /* 0x080fe20007f5e0ff */
[--C-:B------:R-:W-:Y:S01]  /*aea0*/  IMAD.X R192, R192, 0x1, R52.reuse, P3 ;  /* 0x00000001c0c07824 */ /* 0x100fe200018e0634 */
[-C--:B------:R-:W-:Y:S01]  /*aeb0*/  IADD3 R174, P3, R174, R53.reuse, RZ ;  /* 0x00000035aeae7210 */ /* 0x080fe20007f7e0ff */
[----:B------:R-:W-:Y:S01]  /*aec0*/  HGMMA.64x16x16.F32 R24, gdesc[UR52].tnspA, R24 ;  /* 0x20200000341879f0 */ /* 0x000fe20008700818 */
[--C-:B------:R-:W-:Y:S01]  /*aed0*/  IMAD.X R158, R158, 0x1, R52.reuse, P4 ;  /* 0x000000019e9e7824 */ /* 0x100fe200020e0634 */
[-C--:B------:R-:W-:Y:S01]  /*aee0*/  IADD3 R138, P4, R138, R53.reuse, RZ ;  /* 0x000000358a8a7210 */ /* 0x080fe20007f9e0ff */
        /* <DEDUP_REMOVED lines=10> */
[----:B------:R-:W-:Y:S01]  /*af90*/  UMOV UR58, UR34 ;  /* 0x00000022003a7c82 */ /* 0x000fe20008000000 */
[----:B------:R-:W-:Y:S01]  /*afa0*/  UMOV UR59, UR35 ;  /* 0x00000023003b7c82 */ /* 0x000fe20008000000 */
        /* <DEDUP_REMOVED lines=14> */
[----:B------:R0:W-:Y:S01]  /*b090*/  STL [R1+0x7c], R235 ;  /* 0x00007ceb01007387 */ /* 0x0001e20000100800 */
[----:B------:R-:W-:Y:S01]  /*b0a0*/  IMAD.X R98, R98, 0x1, R52, P5 ;  /* 0x0000000162627824 */ /* 0x000fe200028e0634 */
[----:B------:R-:W-:-:S02]  /*b0b0*/  IADD3 R85, P5, R85, R53, RZ ;  /* 0x0000003555557210 */ /* 0x000fc40007fbe0ff */
[----:B------:R0:W-:Y:S01]  /*b0c0*/  STL [R1+0x50], R244 ;  /* 0x000050f401007387 */ /* 0x0001e20000100800 */
[--C-:B------:R-:W-:Y:S01]  /*b0d0*/  IMAD.X R72, R72, 0x1, R52.reuse, P6 ;  /* 0x0000000148487824 */ /* 0x100fe200030e0634 */
[-C--:B------:R-:W-:Y:S01]  /*b0e0*/  IADD3 R106, P6, R106, R53.reuse, RZ ;  /* 0x000000356a6a7210 */ /* 0x080fe20007fde0ff */
[--C-:B------:R-:W-:Y:S01]  /*b0f0*/  IMAD.X R120, R120, 0x1, R52.reuse, P1 ;  /* 0x0000000178787824 */ /* 0x100fe200008e0634 */
[----:B------:R0:W-:Y:S01]  /*b100*/  STL [R1+0x74], R252 ;  /* 0x000074fc01007387 */ /* 0x0001e20000100800 */
[----:B------:R-:W-:Y:S01]  /*b110*/  IADD3 R84, P1, R84, R53, RZ ;  /* 0x0000003554547210 */ /* 0x000fe20007f3e0ff */
[----:B------:R-:W-:Y:S02]  /*b120*/  HGMMA.64x16x16.F32 R24, gdesc[UR56].tnspA, R24, gsb0 ;  /* 0x20200000381879f0 */ /* 0x000fe40008000818 */
[----:B------:R0:W-:Y:S04]  /*b130*/  STL [R1+0x48], R208 ;  /* 0x000048d001007387 */ /* 0x0001e80000100800 */
[----:B------:R0:W-:Y:S01]  /*b140*/  STL [R1+0x6c], R192 ;  /* 0x00006cc001007387 */ /* 0x0001e20000100800 */
[----:B------:R-:W-:-:S03]  /*b150*/  IMAD.X R112, R112, 0x1, R52, P5 ;  /* 0x0000000170707824 */ /* 0x000fc600028e0634 */
[----:B------:R0:W-:Y:S01]  /*b160*/  STL [R1+0x40], R174 ;  /* 0x000040ae01007387 */ /* 0x0001e20000100800 */
[----:B------:R-:W-:-:S03]  /*b170*/  IADD3 R82, P5, R82, R53, RZ ;  /* 0x0000003552527210 */ /* 0x000fc60007fbe0ff */
[----:B------:R0:W-:Y:S01]  /*b180*/  STL [R1+0x64], R158 ;  /* 0x0000649e01007387 */ /* 0x0001e20000100800 */
[----:B------:R-:W-:-:S03]  /*b190*/  IMAD.X R66, R66, 0x1, R52, P6 ;  /* 0x0000000142427824 */ /* 0x000fc600030e0634 */
[----:B------:R0:W-:Y:S01]  /*b1a0*/  STL [R1+0x38], R138 ;  /* 0x0000388a01007387 */ /* 0x0001e20000100800 */
[----:B------:R-:W-:Y:S01]  /*b1b0*/  IMAD.X R95, R95, 0x1, R52, P1 ;  /* 0x000000015f5f7824 */ /* 0x000fe200008e0634 */
[-C--:B------:R-:W-:Y:S02]  /*b1c0*/  IADD3 R123, P6, R123, R53.reuse, RZ ;  /* 0x000000357b7b7210 */ /* 0x080fe40007fde0ff */
[----:B------:R0:W-:Y:S01]  /*b1d0*/  STL [R1+0x5c], R130 ;  /* 0x00005c8201007387 */ /* 0x0001e20000100800 */
[----:B------:R-:W-:-:S03]  /*b1e0*/  IADD3 R81, P1, R81, R53, RZ ;  /* 0x0000003551517210 */ /* 0x000fc60007f3e0ff */
        /* <DEDUP_REMOVED lines=18> */
[----:B--2---:R-:W-:Y:S01]  /*b310*/  IMAD.X R177, R177, 0x1, R52, P2 ;  /* 0x00000001b1b17824 */ /* 0x004fe200010e0634 */
[----:B------:R-:W-:-:S05]  /*b320*/  IADD3 R124, P2, R124, R53, RZ ;  /* 0x000000357c7c7210 */ /* 0x000fca0007f5e0ff */
[----:B------:R-:W-:Y:S01]  /*b330*/  IMAD.X R76, R76, 0x1, R52, P2 ;  /* 0x000000014c4c7824 */ /* 0x000fe200010e0634 */
[----:B------:R-:W-:-:S05]  /*b340*/  IADD3 R107, P2, R107, R53, RZ ;  /* 0x000000356b6b7210 */ /* 0x000fca0007f5e0ff */
[--C-:B------:R-:W-:Y:S01]  /*b350*/  IMAD.X R70, R70, 0x1, R52.reuse, P2 ;  /* 0x0000000146467824 */ /* 0x100fe200010e0634 */
[-C--:B------:R-:W-:Y:S01]  /*b360*/  IADD3 R117, P2, R117, R53.reuse, RZ ;  /* 0x0000003575757210 */ /* 0x080fe20007f5e0ff */
[----:B---3--:R-:W-:Y:S01]  /*b370*/  IMAD.X R134, R134, 0x1, R52, P3 ;  /* 0x0000000186867824 */ /* 0x008fe200018e0634 */
[----:B------:R-:W-:-:S05]  /*b380*/  IADD3 R89, P3, R89, R53, RZ ;  /* 0x0000003559597210 */ /* 0x000fca0007f7e0ff */
[----:B------:R-:W-:Y:S01]  /*b390*/  IMAD.X R113, R113, 0x1, R52, P3 ;  /* 0x0000000171717824 */ /* 0x000fe200018e0634 */
[----:B------:R-:W-:-:S05]  /*b3a0*/  IADD3 R86, P3, R86, R53, RZ ;  /* 0x0000003556567210 */ /* 0x000fca0007f7e0ff */
[--C-:B------:R-:W-:Y:S02]  /*b3b0*/  IMAD.X R96, R96, 0x1, R52.reuse, P3 ;  /* 0x0000000160607824 */ /* 0x100fe400018e0634 */
[----:B----4-:R-:W-:Y:S01]  /*b3c0*/  IMAD.X R135, R135, 0x1, R52, P4 ;  /* 0x0000000187877824 */ /* 0x010fe200020e0634 */
[-C--:B------:R-:W-:Y:S02]  /*b3d0*/  IADD3 R57, P4, R57, R53.reuse, RZ ;  /* 0x0000003539397210 */ /* 0x080fe40007f9e0ff */
[----:B------:R-:W-:-:S03]  /*b3e0*/  IADD3 R83, P3, R83, R53, RZ ;  /* 0x0000003553537210 */ /* 0x000fc60007f7e0ff */
[--C-:B------:R-:W-:Y:S01]  /*b3f0*/  IMAD.X R74, R74, 0x1, R52.reuse, P4 ;  /* 0x000000014a4a7824 */ /* 0x100fe200020e0634 */
[-C--:B------:R-:W-:Y:S01]  /*b400*/  IADD3 R127, P4, R127, R53.reuse, RZ ;  /* 0x000000357f7f7210 */ /* 0x080fe20007f9e0ff */
[--C-:B------:R-:W-:Y:S01]  /*b410*/  IMAD.X R64, R64, 0x1, R52.reuse, P2 ;  /* 0x0000000140407824 */ /* 0x100fe200010e0634 */
[-C--:B------:R-:W-:Y:S01]  /*b420*/  IADD3 R104, P2, R104, R53.reuse, RZ ;  /* 0x0000003568687210 */ /* 0x080fe20007f5e0ff */
[--C-:B------:R-:W-:Y:S02]  /*b430*/  IMAD.X R121, R121, 0x1, R52.reuse, P3 ;  /* 0x0000000179797824 */ /* 0x100fe400018e0634 */
[--C-:B------:R-:W-:Y:S01]  /*b440*/  IMAD.X R68, R68, 0x1, R52.reuse, P4 ;  /* 0x0000000144447824 */ /* 0x100fe200020e0634 */
[-C--:B------:R-:W-:Y:S02]  /*b450*/  IADD3 R105, P4, R105, R53.reuse, RZ ;  /* 0x0000003569697210 */ /* 0x080fe40007f9e0ff */
[----:B------:R-:W-:Y:S01]  /*b460*/  IADD3 R80, P3, R80, R53, RZ ;  /* 0x0000003550507210 */ /* 0x000fe20007f7e0ff */
[----:B------:R-:W-:-:S02]  /*b470*/  IMAD.X R59, R59, 0x1, R52, P2 ;  /* 0x000000013b3b7824 */ /* 0x000fc400010e0634 */
[--C-:B------:R-:W-:Y:S01]  /*b480*/  IMAD.X R62, R62, 0x1, R52.reuse, P4 ;  /* 0x000000013e3e7824 */ /* 0x100fe200020e0634 */
[-C--:B------:R-:W-:Y:S01]  /*b490*/  IADD3 R116, P4, R116, R53.reuse, RZ ;  /* 0x0000003574747210 */ /* 0x080fe20007f9e0ff */
[--C-:B------:R-:W-:Y:S01]  /*b4a0*/  IMAD.X R93, R93, 0x1, R52.reuse, P3 ;  /* 0x000000015d5d7824 */ /* 0x100fe200018e0634 */
[-C--:B------:R-:W-:Y:S02]  /*b4b0*/  IADD3 R125, P2, R125, R53.reuse, RZ ;  /* 0x000000357d7d7210 */ /* 0x080fe40007f5e0ff */
[-C--:B------:R-:W-:Y:S01]  /*b4c0*/  IADD3 R75, P3, R75, R53.reuse, RZ ;  /* 0x000000354b4b7210 */ /* 0x080fe20007f7e0ff */
[----:B------:R0:W-:Y:S01]  /*b4d0*/  STL [R1+0x8], R156 ;  /* 0x0000089c01007387 */ /* 0x0001e20000100800 */
[--C-:B------:R-:W-:Y:S01]  /*b4e0*/  IMAD.X R58, R58, 0x1, R52.reuse, P4 ;  /* 0x000000013a3a7824 */ /* 0x100fe200020e0634 */
[-C--:B------:R-:W-:Y:S01]  /*b4f0*/  IADD3 R102, P4, R102, R53.reuse, RZ ;  /* 0x0000003566667210 */ /* 0x080fe20007f9e0ff */
[--C-:B------:R-:W-:Y:S01]  /*b500*/  IMAD.X R10, R10, 0x1, R52.reuse, P6 ;  /* 0x000000010a0a7824 */ /* 0x100fe200030e0634 */
[----:B------:R0:W-:Y:S01]  /*b510*/  STL [R1+0x2c], R137 ;  /* 0x00002c8901007387 */ /* 0x0001e20000100800 */
[--C-:B------:R-:W-:Y:S01]  /*b520*/  IMAD.X R92, R92, 0x1, R52.reuse, P1 ;  /* 0x000000015c5c7824 */ /* 0x100fe200008e0634 */
[-C--:B------:R-:W-:Y:S01]  /*b530*/  IADD3 R115, P6, R115, R53.reuse, RZ ;  /* 0x0000003573737210 */ /* 0x080fe20007fde0ff */
[--C-:B------:R-:W-:Y:S01]  /*b540*/  IMAD.X R56, R56, 0x1, R52.reuse, P2 ;  /* 0x0000000138387824 */ /* 0x100fe200010e0634 */
[----:B------:R0:W-:Y:S01]  /*b550*/  STL [R1+0x24], R143 ;  /* 0x0000248f01007387 */ /* 0x0001e20000100800 */
[----:B------:R-:W-:Y:S01]  /*b560*/  IMAD.X R110, R110, 0x1, R52, P3 ;  /* 0x000000016e6e7824 */ /* 0x000fe200018e0634 */
[----:B------:R-:W-:-:S02]  /*b570*/  IADD3 R71, P1, R71, R53, RZ ;  /* 0x0000003547477210 */ /* 0x000fc40007f3e0ff */
[----:B------:R0:W-:Y:S01]  /*b580*/  STL [R1+0x1c], R161 ;  /* 0x00001ca101007387 */ /* 0x0001e20000100800 */
[-C--:B------:R-:W-:Y:S02]  /*b590*/  IADD3 R101, P2, R101, R53.reuse, RZ ;  /* 0x0000003565657210 */ /* 0x080fe40007f5e0ff */
[----:B------:R-:W-:Y:S01]  /*b5a0*/  IADD3 R69, P3, R69, R53, RZ ;  /* 0x0000003545457210 */ /* 0x000fe20007f7e0ff */
[----:B------:R0:W-:Y:S01]  /*b5b0*/  STL [R1+0x14], R177 ;  /* 0x000014b101007387 */ /* 0x0001e20000100800 */
[----:B------:R-:W-:-:S03]  /*b5c0*/  VIADD R51, R51, 0x1 ;  /* 0x0000000133337836 */ /* 0x000fc60000000000 */
[----:B------:R0:W-:Y:S01]  /*b5d0*/  STL [R1+0xc], R134 ;  /* 0x00000c8601007387 */ /* 0x0001e20000100800 */
[--C-:B------:R-:W-:Y:S01]  /*b5e0*/  IMAD.X R55, R55, 0x1, R52.reuse, P4 ;  /* 0x0000000137377824 */ /* 0x100fe200020e0634 */
[-C--:B------:R-:W-:Y:S01]  /*b5f0*/  IADD3 R122, P4, R122, R53.reuse, RZ ;  /* 0x000000357a7a7210 */ /* 0x080fe20007f9e0ff */
[--C-:B------:R-:W-:Y:S01]  /*b600*/  IMAD.X R91, R91, 0x1, R52.reuse, P5 ;  /* 0x000000015b5b7824 */ /* 0x100fe200028e0634 */
[----:B------:R0:W-:Y:S01]  /*b610*/  STL [R1], R135 ;  /* 0x0000008701007387 */ /* 0x0001e20000100800 */
[----:B------:R-:W-:Y:S01]  /*b620*/  IADD3 R67, P5, R67, R53, RZ ;  /* 0x0000003543437210 */ /* 0x000fe20007fbe0ff */
[--C-:B------:R-:W-:Y:S01]  /*b630*/  IMAD.X R54, R54, 0x1, R52.reuse, P6 ;  /* 0x0000000136367824 */ /* 0x100fe200030e0634 */
[----:B------:R-:W-:Y:S01]  /*b640*/  IADD3 R99, P6, R99, UR5, RZ ;  /* 0x0000000563637c10 */ /* 0x000fe2000ffde0ff */
[--C-:B------:R-:W-:Y:S01]  /*b650*/  IMAD.X R43, R43, 0x1, R52.reuse, P1 ;  /* 0x000000012b2b7824 */ /* 0x100fe200008e0634 */
[----:B------:R-:W-:Y:S01]  /*b660*/  IADD3 R65, P1, R65, UR5, RZ ;  /* 0x0000000541417c10 */ /* 0x000fe2000ff3e0ff */
[--C-:B------:R-:W-:Y:S01]  /*b670*/  IMAD.X R41, R41, 0x1, R52.reuse, P2 ;  /* 0x0000000129297824 */ /* 0x100fe200010e0634 */
[----:B------:R-:W-:Y:S01]  /*b680*/  IADD3 R114, P2, R114, UR5, RZ ;  /* 0x0000000572727c10 */ /* 0x000fe2000ff5e0ff */
[----:B------:R-:W-:Y:S01]  /*b690*/  IMAD.X R23, R23, 0x1, R52, P3 ;  /* 0x0000000117177824 */ /* 0x000fe200018e0634 */
[----:B------:R-:W-:-:S02]  /*b6a0*/  IADD3 R63, P3, R63, UR5, RZ ;  /* 0x000000053f3f7c10 */ /* 0x000fc4000ff7e0ff */
[----:B------:R-:W-:Y:S01]  /*b6b0*/  ISETP.NE.U32.AND P0, PT, R51, R128, PT ;  /* 0x000000803300720c */ /* 0x000fe20003f05070 */
[--C-:B------:R-:W-:Y:S01]  /*b6c0*/  IMAD.X R21, R21, 0x1, R52.reuse, P4 ;  /* 0x0000000115157824 */ /* 0x100fe200020e0634 */
[----:B------:R-:W-:Y:S01]  /*b6d0*/  IADD3.X R17, R17, UR60, RZ, P6, !PT ;  /* 0x0000003c11117c10 */ /* 0x000fe2000b7fe4ff */
[----:B------:R-:W-:Y:S01]  /*b6e0*/  IMAD.X R19, R19, 0x1, R52, P5 ;  /* 0x0000000113137824 */ /* 0x000fe200028e0634 */
[----:B------:R-:W-:Y:S02]  /*b6f0*/  IADD3.X R15, R15, UR60, RZ, P1, !PT ;  /* 0x0000003c0f0f7c10 */ /* 0x000fe40008ffe4ff */
[----:B------:R-:W-:Y:S02]  /*b700*/  IADD3.X R13, R13, UR60, RZ, P2, !PT ;  /* 0x0000003c0d0d7c10 */ /* 0x000fe400097fe4ff */
[----:B------:R-:W-:Y:S02]  /*b710*/  IADD3.X R11, R11, UR60, RZ, P3, !PT ;  /* 0x0000003c0b0b7c10 */ /* 0x000fe40009ffe4ff */
[----:B------:R-:W-:-:S02]  /*b720*/  IADD3 R97, P4, R97, UR5, RZ ;  /* 0x0000000561617c10 */ /* 0x000fc4000ff9e0ff */
[----:B------:R-:W-:Y:S02]  /*b730*/  IADD3 R61, P5, R61, UR5, RZ ;  /* 0x000000053d3d7c10 */ /* 0x000fe4000ffbe0ff */
[----:B------:R-:W-:Y:S02]  /*b740*/  IADD3 R50, P6, R50, UR5, RZ ;  /* 0x0000000532327c10 */ /* 0x000fe4000ffde0ff */
[----:B------:R-:W-:Y:S02]  /*b750*/  IADD3 R49, P1, R49, UR5, RZ ;  /* 0x0000000531317c10 */ /* 0x000fe4000ff3e0ff */
[----:B------:R-:W-:Y:S02]  /*b760*/  IADD3 R48, P2, R48, UR5, RZ ;  /* 0x0000000530307c10 */ /* 0x000fe4000ff5e0ff */
[----:B------:R-:W-:Y:S02]  /*b770*/  IADD3 R47, P3, R47, UR5, RZ ;  /* 0x000000052f2f7c10 */ /* 0x000fe4000ff7e0ff */
[----:B------:R-:W-:-:S02]  /*b780*/  IADD3.X R9, R9, UR60, RZ, P4, !PT ;  /* 0x0000003c09097c10 */ /* 0x000fc4000a7fe4ff */
[----:B------:R-:W-:Y:S02]  /*b790*/  IADD3.X R8, R8, UR60, RZ, P5, !PT ;  /* 0x0000003c08087c10 */ /* 0x000fe4000affe4ff */
[----:B------:R-:W-:Y:S02]  /*b7a0*/  IADD3.X R7, R7, UR60, RZ, P6, !PT ;  /* 0x0000003c07077c10 */ /* 0x000fe4000b7fe4ff */
        /* <DEDUP_REMOVED lines=8> */
[----:B------:R-:W-:Y:S01]  /*b830*/  IADD3 R22, P3, R22, UR5, RZ ;  /* 0x0000000516167c10 */ /* 0x000fe2000ff7e0ff */
[----:B------:R-:W-:Y:S02]  /*b840*/  WARPGROUP.DEPBAR.LE gsb0, 0x0 ;  /* 0x00008000000079c5 */ /* 0x000fe40000010000 */
[----:B------:R-:W-:-:S02]  /*b850*/  IADD3.X R3, R3, UR60, RZ, P4, !PT ;  /* 0x0000003c03037c10 */ /* 0x000fc4000a7fe4ff */
[----:B------:R-:W-:Y:S02]  /*b860*/  IADD3.X R20, R20, UR60, RZ, P5, !PT ;  /* 0x0000003c14147c10 */ /* 0x000fe4000affe4ff */
[----:B------:R-:W-:Y:S02]  /*b870*/  IADD3.X R18, R18, UR60, RZ, P6, !PT ;  /* 0x0000003c12127c10 */ /* 0x000fe4000b7fe4ff */
[----:B------:R-:W-:Y:S02]  /*b880*/  IADD3.X R16, R16, UR60, RZ, P1, !PT ;  /* 0x0000003c10107c10 */ /* 0x000fe40008ffe4ff */
[----:B------:R-:W-:Y:S02]  /*b890*/  IADD3.X R14, R14, UR60, RZ, P2, !PT ;  /* 0x0000003c0e0e7c10 */ /* 0x000fe400097fe4ff */
[----:B------:R-:W-:Y:S01]  /*b8a0*/  IADD3.X R12, R12, UR60, RZ, P3, !PT ;  /* 0x0000003c0c0c7c10 */ /* 0x000fe20009ffe4ff */
[----:B0-----:R-:W-:Y:S06]  /*b8b0*/  @P0 BRA `(.L_x_1) ;  /* 0xffffff8800b00947 */ /* 0x001fec000383ffff */
[----:B------:R-:W-:Y:S02]  /*b8c0*/  F2FP.F16.F32.PACK_AB R31, R31, R30 ;  /* 0x0000001e1f1f723e */ /* 0x000fe400000000ff */
[----:B------:R-:W-:Y:S02]  /*b8d0*/  F2FP.F16.F32.PACK_AB R27, R27, R26 ;  /* 0x0000001a1b1b723e */ /* 0x000fe400000000ff */
[----:B------:R-:W-:Y:S02]  /*b8e0*/  F2FP.F16.F32.PACK_AB R30, R29, R28 ;  /* 0x0000001c1d1e723e */ /* 0x000fe400000000ff */
[----:B------:R-:W-:Y:S02]  /*b8f0*/  F2FP.F16.F32.PACK_AB R26, R25, R24 ;  /* 0x00000018191a723e */ /* 0x000fe400000000ff */
[----:B------:R-:W-:Y:S02]  /*b900*/  F2FP.F16.F32.PACK_AB R29, R39, R38 ;  /* 0x00000026271d723e */ /* 0x000fe400000000ff */
[----:B------:R-:W-:-:S02]  /*b910*/  F2FP.F16.F32.PACK_AB R28, R37, R36 ;  /* 0x00000024251c723e */ /* 0x000fc400000000ff */
[----:B------:R-:W-:Y:S02]  /*b920*/  F2FP.F16.F32.PACK_AB R25, R35, R34 ;  /* 0x000000222319723e */ /* 0x000fe400000000ff */
[----:B------:R-:W-:-:S07]  /*b930*/  F2FP.F16.F32.PACK_AB R24, R33, R32 ;  /* 0x000000202118723e */ /* 0x000fce00000000ff */
.L_x_0:
[----:B------:R-:W2:Y:S01]  /*b940*/  LDL.LU R4, [R1+0x2fc] ;  /* 0x0002fc0001047983 */ /* 0x000ea20000300800 */
[----:B------:R-:W-:-:S03]  /*b950*/  ULDC.64 UR8, c[0x0][0x228] ;  /* 0x00008a0000087ab9 */ /* 0x000fc60000000a00 */
[----:B------:R-:W3:Y:S01]  /*b960*/  LDL.LU R20, [R1+0x2e4] ;  /* 0x0002e40001147983 */ /* 0x000ee20000300800 */
[----:B------:R-:W0:Y:S01]  /*b970*/  S2R R2, SR_TID.X ;  /* 0x0000000000027919 */ /* 0x000e220000002100 */
[----:B------:R-:W1:Y:S01]  /*b980*/  S2R R5, SR_TID.X ;  /* 0x0000000000057919 */ /* 0x000e620000002100 */
[C---:B0-----:R-:W-:Y:S02]  /*b990*/  IMAD.SHL.U32 R0, R2.reuse, 0x10, RZ ;  /* 0x0000001002007824 */ /* 0x041fe400078e00ff */
[C---:B------:R-:W-:Y:S02]  /*b9a0*/  IMAD.SHL.U32 R3, R2.reuse, 0x40, RZ ;  /* 0x0000004002037824 */ /* 0x040fe400078e00ff */
[----:B------:R-:W-:Y:S01]  /*b9b0*/  IMAD.SHL.U32 R2, R2, 0x8, RZ ;  /* 0x0000000802027824 */ /* 0x000fe200078e00ff */
[----:B------:R-:W-:Y:S02]  /*b9c0*/  LOP3.LUT R0, R0, 0xf0, RZ, 0xc0, !PT ;  /* 0x000000f000007812 */ /* 0x000fe400078ec0ff */
[----:B------:R-:W-:-:S02]  /*b9d0*/  LOP3.LUT R3, R3, 0x400, RZ, 0xc0, !PT ;  /* 0x0000040003037812 */ /* 0x000fc400078ec0ff */
[----:B------:R-:W-:Y:S02]  /*b9e0*/  LOP3.LUT R2, R2, 0x300, RZ, 0xc0, !PT ;  /* 0x0000030002027812 */ /* 0x000fe400078ec0ff */
[----:B------:R-:W-:Y:S02]  /*b9f0*/  IADD3 R3, R3, UR4, R0 ;  /* 0x0000000403037c10 */ /* 0x000fe4000fffe000 */
[----:B-1----:R-:W-:-:S03]  /*ba00*/  LOP3.LUT R5, R5, 0x7f, RZ, 0xc0, !PT ;  /* 0x0000007f05057812 */ /* 0x002fc600078ec0ff */
[----:B------:R-:W-:Y:S01]  /*ba10*/  IMAD.IADD R9, R2, 0x1, R3 ;  /* 0x0000000102097824 */ /* 0x000fe200078e0203 */
[----:B------:R-:W-:Y:S01]  /*ba20*/  BAR.SYNC.DEFER_BLOCKING 0x0 ;  /* 0x0000000000007b1d */ /* 0x000fe20000010000 */
[----:B------:R-:W-:-:S05]  /*ba30*/  LEA R10, R5, UR4, 0x4 ;  /* 0x00000004050a7c11 */ /* 0x000fca000f8e20ff */
[----:B------:R-:W-:Y:S01]  /*ba40*/  ULDC UR4, c[0x0][0x244] ;  /* 0x0000910000047ab9 */ /* 0x000fe20000000800 */
[----:B------:R-:W-:Y:S01]  /*ba50*/  STSM.16.M88.4 [R9], R24 ;  /* 0x0000001809007844 */ /* 0x000fe20000000200 */
[----:B------:R-:W-:Y:S06]  /*ba60*/  BAR.SYNC.DEFER_BLOCKING 0x0 ;  /* 0x0000000000007b1d */ /* 0x000fec0000010000 */
[----:B------:R-:W0:Y:S02]  /*ba70*/  LDS.128 R12, [R10] ;  /* 0x000000000a0c7984 */ /* 0x000e240000000c00 */
[----:B------:R-:W-:Y:S06]  /*ba80*/  BAR.SYNC.DEFER_BLOCKING 0x0 ;  /* 0x0000000000007b1d */ /* 0x000fec0000010000 */
[----:B------:R-:W-:Y:S02]  /*ba90*/  STSM.16.M88.4 [R9], R28 ;  /* 0x0000001c09007844 */ /* 0x000fe40000000200 */
[----:B------:R-:W-:Y:S01]  /*baa0*/  BAR.SYNC.DEFER_BLOCKING 0x0 ;  /* 0x0000000000007b1d */ /* 0x000fe20000010000 */
[----:B0-----:R-:W-:-:S05]  /*bab0*/  PRMT R11, R12, 0x7632, R11 ;  /* 0x000076320c0b7816 */ /* 0x001fca000000000b */
[----:B------:R0:W1:Y:S01]  /*bac0*/  LDS.128 R16, [R10] ;  /* 0x000000000a107984 */ /* 0x0000620000000c00 */
[C---:B--2---:R-:W-:Y:S01]  /*bad0*/  IMAD R0, R4.reuse, UR4, RZ ;  /* 0x0000000404007c24 */ /* 0x044fe2000f8e02ff */
[----:B------:R-:W-:Y:S01]  /*bae0*/  ISETP.GE.AND P0, PT, R4, UR8, PT ;  /* 0x0000000804007c0c */ /* 0x000fe2000bf06270 */
[----:B------:R-:W-:Y:S01]  /*baf0*/  ULDC.64 UR4, c[0x0][0x220] ;  /* 0x0000880000047ab9 */ /* 0x000fe20000000a00 */
[----:B------:R-:W-:Y:S01]  /*bb00*/  ULDC UR8, c[0x0][0x248] ;  /* 0x0000920000087ab9 */ /* 0x000fe20000000800 */
[----:B---3--:R-:W-:Y:S01]  /*bb10*/  VIADD R2, R20, 0x1 ;  /* 0x0000000114027836 */ /* 0x008fe20000000000 */
[----:B------:R-:W-:Y:S01]  /*bb20*/  LEA R21, P1, R0, UR4, 0x1 ;  /* 0x0000000400157c11 */ /* 0x000fe2000f8208ff */
[C---:B------:R-:W-:Y:S01]  /*bb30*/  IMAD R3, R20.reuse, UR8, RZ ;  /* 0x0000000814037c24 */ /* 0x040fe2000f8e02ff */
[C---:B------:R-:W-:Y:S01]  /*bb40*/  ISETP.LT.AND P5, PT, R20.reuse, UR9, !P0 ;  /* 0x0000000914007c0c */ /* 0x040fe2000c7a1270 */
[----:B------:R-:W-:Y:S01]  /*bb50*/  VIADD R4, R20, 0x3 ;  /* 0x0000000314047836 */ /* 0x000fe20000000000 */
[----:B------:R-:W-:Y:S01]  /*bb60*/  ISETP.LT.AND P4, PT, R2, UR9, !P0 ;  /* 0x0000000902007c0c */ /* 0x000fe2000c781270 */
[----:B------:R-:W-:Y:S01]  /*bb70*/  VIADD R2, R20, 0x2 ;  /* 0x0000000214027836 */ /* 0x000fe20000000000 */
[----:B------:R-:W-:Y:S01]  /*bb80*/  LEA.HI.X.SX32 R23, R0, UR5, 0x1, P1 ;  /* 0x0000000500177c11 */ /* 0x000fe200088f0eff */
[C---:B------:R-:W-:Y:S01]  /*bb90*/  VIADD R0, R3.reuse, UR8 ;  /* 0x0000000803007c36 */ /* 0x040fe20008000000 */
[----:B------:R-:W-:Y:S01]  /*bba0*/  ISETP.LT.AND P2, PT, R4, UR9, !P0 ;  /* 0x0000000904007c0c */ /* 0x000fe2000c741270 */
[----:B------:R-:W-:Y:S01]  /*bbb0*/  VIADD R5, R20, 0x4 ;  /* 0x0000000414057836 */ /* 0x000fe20000000000 */
[----:B------:R-:W-:Y:S01]  /*bbc0*/  ISETP.LT.AND P3, PT, R2, UR9, !P0 ;  /* 0x0000000902007c0c */ /* 0x000fe2000c761270 */
[----:B------:R-:W-:Y:S01]  /*bbd0*/  VIADD R8, R0, UR8 ;  /* 0x0000000800087c36 */ /* 0x000fe20008000000 */
[CC--:B------:R-:W-:Y:S01]  /*bbe0*/  LEA R2, P1, R3.reuse, R21.reuse, 0x1 ;  /* 0x0000001503027211 */ /* 0x0c0fe200078208ff */
[----:B------:R-:W-:Y:S01]  /*bbf0*/  VIADD R7, R20, 0x5 ;  /* 0x0000000514077836 */ /* 0x000fe20000000000 */
[----:B------:R-:W-:Y:S01]  /*bc00*/  LEA R4, P6, R0, R21, 0x1 ;  /* 0x0000001500047211 */ /* 0x000fe200078c08ff */
[----:B0-----:R-:W-:Y:S01]  /*bc10*/  VIADD R10, R20, 0xa ;  /* 0x0000000a140a7836 */ /* 0x001fe20000000000 */
[----:B------:R-:W-:-:S02]  /*bc20*/  LEA.HI.X.SX32 R3, R3, R23, 0x1, P1 ;  /* 0x0000001703037211 */ /* 0x000fc400008f0eff */
[----:B------:R-:W-:Y:S02]  /*bc30*/  ISETP.LT.AND P1, PT, R5, UR9, !P0 ;  /* 0x0000000905007c0c */ /* 0x000fe4000c721270 */
[----:B------:R-:W-:Y:S01]  /*bc40*/  LEA.HI.X.SX32 R5, R0, R23, 0x1, P6 ;  /* 0x0000001700057211 */ /* 0x000fe200030f0eff */
[----:B------:R0:W-:Y:S01]  /*bc50*/  @P5 STG.E.U16 desc[UR6][R2.64], R12 ;  /* 0x0000000c02005986 */ /* 0x0001e2000c101506 */
[----:B------:R-:W-:Y:S01]  /*bc60*/  LEA R6, P6, R8, R21, 0x1 ;  /* 0x0000001508067211 */ /* 0x000fe200078c08ff */
[----:B------:R-:W-:Y:S01]  /*bc70*/  VIADD R0, R20, 0x6 ;  /* 0x0000000614007836 */ /* 0x000fe20000000000 */
[----:B------:R-:W-:Y:S01]  /*bc80*/  ISETP.LT.AND P5, PT, R7, UR9, !P0 ;  /* 0x0000000907007c0c */ /* 0x000fe2000c7a1270 */
[----:B------:R2:W-:Y:S01]  /*bc90*/  @P4 STG.E.U16 desc[UR6][R4.64], R11 ;  /* 0x0000000b04004986 */ /* 0x0005e2000c101506 */
[C---:B------:R-:W-:Y:S01]  /*bca0*/  LEA.HI.X.SX32 R7, R8.reuse, R23, 0x1, P6 ;  /* 0x0000001708077211 */ /* 0x040fe200030f0eff */
[----:B------:R-:W-:Y:S01]  /*bcb0*/  VIADD R8, R8, UR8 ;  /* 0x0000000808087c36 */ /* 0x000fe20008000000 */
[----:B------:R-:W-:-:S03]  /*bcc0*/  ISETP.LT.AND P4, PT, R0, UR9, !P0 ;  /* 0x0000000900007c0c */ /* 0x000fc6000c781270 */
[----:B------:R-:W-:Y:S01]  /*bcd0*/  VIADD R0, R8, UR8 ;  /* 0x0000000808007c36 */ /* 0x000fe20008000000 */
[----:B------:R3:W-:Y:S01]  /*bce0*/  @P3 STG.E.U16 desc[UR6][R6.64], R13 ;  /* 0x0000000d06003986 */ /* 0x0007e2000c101506 */
[----:B0-----:R-:W-:Y:S01]  /*bcf0*/  VIADD R3, R20, 0x7 ;  /* 0x0000000714037836 */ /* 0x001fe20000000000 */
[----:B------:R-:W-:Y:S01]  /*bd00*/  LEA R2, P6, R8, R21, 0x1 ;  /* 0x0000001508027211 */ /* 0x000fe200078c08ff */
[----:B--2---:R-:W-:-:S03]  /*bd10*/  VIADD R4, R20, 0x8 ;  /* 0x0000000814047836 */ /* 0x004fc60000000000 */
[----:B------:R-:W-:Y:S01]  /*bd20*/  ISETP.LT.AND P3, PT, R3, UR9, !P0 ;  /* 0x0000000903007c0c */ /* 0x000fe2000c761270 */
[----:B------:R-:W-:Y:S01]  /*bd30*/  VIADD R5, R0, UR8 ;  /* 0x0000000800057c36 */ /* 0x000fe20008000000 */
[----:B------:R-:W-:Y:S02]  /*bd40*/  LEA.HI.X.SX32 R3, R8, R23, 0x1, P6 ;  /* 0x0000001708037211 */ /* 0x000fe400030f0eff */
[----:B------:R-:W-:Y:S02]  /*bd50*/  LEA R8, P6, R0, R21, 0x1 ;  /* 0x0000001500087211 */ /* 0x000fe400078c08ff */
[----:B---3--:R-:W-:Y:S01]  /*bd60*/  PRMT R7, R13, 0x7632, R7 ;  /* 0x000076320d077816 */ /* 0x008fe20000000007 */
[----:B------:R-:W-:Y:S01]  /*bd70*/  VIADD R6, R20, 0x9 ;  /* 0x0000000914067836 */ /* 0x000fe20000000000 */
[----:B------:R-:W-:Y:S01]  /*bd80*/  LEA.HI.X.SX32 R9, R0, R23, 0x1, P6 ;  /* 0x0000001700097211 */ /* 0x000fe200030f0eff */
[----:B------:R-:W-:Y:S02]  /*bd90*/  VIADD R0, R5, UR8 ;  /* 0x0000000805007c36 */ /* 0x000fe40008000000 */
[----:B------:R0:W-:Y:S01]  /*bda0*/  @P2 STG.E.U16 desc[UR6][R2.64], R7 ;  /* 0x0000000702002986 */ /* 0x0001e2000c101506 */
[----:B------:R-:W-:-:S02]  /*bdb0*/  ISETP.LT.AND P2, PT, R4, UR9, !P0 ;  /* 0x0000000904007c0c */ /* 0x000fc4000c741270 */
[C---:B------:R-:W-:Y:S01]  /*bdc0*/  LEA R4, P6, R5.reuse, R21, 0x1 ;  /* 0x0000001505047211 */ /* 0x040fe200078c08ff */
[----:B------:R2:W-:Y:S01]  /*bdd0*/  @P1 STG.E.U16 desc[UR6][R8.64], R14 ;  /* 0x0000000e08001986 */ /* 0x0005e2000c101506 */
[----:B------:R-:W-:Y:S02]  /*bde0*/  ISETP.LT.AND P1, PT, R6, UR9, !P0 ;  /* 0x0000000906007c0c */ /* 0x000fe4000c721270 */
[----:B------:R-:W-:Y:S02]  /*bdf0*/  LEA.HI.X.SX32 R5, R5, R23, 0x1, P6 ;  /* 0x0000001705057211 */ /* 0x000fe400030f0eff */
[C---:B------:R-:W-:Y:S01]  /*be00*/  LEA R6, P6, R0.reuse, R21, 0x1 ;  /* 0x0000001500067211 */ /* 0x040fe200078c08ff */
[----:B0-----:R-:W-:-:S03]  /*be10*/  VIADD R3, R0, UR8 ;  /* 0x0000000800037c36 */ /* 0x001fc60008000000 */
[----:B------:R-:W-:Y:S02]  /*be20*/  LEA.HI.X.SX32 R7, R0, R23, 0x1, P6 ;  /* 0x0000001700077211 */ /* 0x000fe400030f0eff */
[----:B--2---:R-:W-:Y:S01]  /*be30*/  PRMT R9, R14, 0x7632, R9 ;  /* 0x000076320e097816 */ /* 0x004fe20000000009 */
[----:B------:R-:W-:Y:S01]  /*be40*/  VIADD R8, R20, 0xb ;  /* 0x0000000b14087836 */ /* 0x000fe20000000000 */
[C---:B------:R-:W-:Y:S01]  /*be50*/  LEA R2, P6, R3.reuse, R21, 0x1 ;  /* 0x0000001503027211 */ /* 0x040fe200078c08ff */
[C---:B------:R-:W-:Y:S02]  /*be60*/  VIADD R0, R3.reuse, UR8 ;  /* 0x0000000803007c36 */ /* 0x040fe40008000000 */
[----:B------:R0:W-:Y:S01]  /*be70*/  @P5 STG.E.U16 desc[UR6][R4.64], R9 ;  /* 0x0000000904005986 */ /* 0x0001e2000c101506 */
[----:B------:R-:W-:Y:S02]  /*be80*/  LEA.HI.X.SX32 R3, R3, R23, 0x1, P6 ;  /* 0x0000001703037211 */ /* 0x000fe400030f0eff */
[----:B------:R-:W-:Y:S01]  /*be90*/  ISETP.LT.AND P5, PT, R10, UR9, !P0 ;  /* 0x000000090a007c0c */ /* 0x000fe2000c7a1270 */
[----:B------:R2:W-:Y:S01]  /*bea0*/  @P4 STG.E.U16 desc[UR6][R6.64], R15 ;  /* 0x0000000f06004986 */ /* 0x0005e2000c101506 */
[----:B------:R-:W-:Y:S01]  /*beb0*/  ISETP.LT.AND P4, PT, R8, UR9, !P0 ;  /* 0x0000000908007c0c */ /* 0x000fe2000c781270 */
[----:B------:R-:W-:Y:S01]  /*bec0*/  VIADD R10, R20, 0xc ;  /* 0x0000000c140a7836 */ /* 0x000fe20000000000 */
[C---:B------:R-:W-:Y:S01]  /*bed0*/  LEA R8, P6, R0.reuse, R21, 0x1 ;  /* 0x0000001500087211 */ /* 0x040fe200078c08ff */
[----:B0-----:R-:W-:-:S03]  /*bee0*/  VIADD R5, R0, UR8 ;  /* 0x0000000800057c36 */ /* 0x001fc60008000000 */
[----:B------:R-:W-:Y:S02]  /*bef0*/  LEA.HI.X.SX32 R9, R0, R23, 0x1, P6 ;  /* 0x0000001700097211 */ /* 0x000fe400030f0eff */
[----:B--2---:R-:W-:Y:S01]  /*bf00*/  PRMT R7, R15, 0x7632, R7 ;  /* 0x000076320f077816 */ /* 0x004fe20000000007 */
[C---:B------:R-:W-:Y:S01]  /*bf10*/  VIADD R0, R5.reuse, UR8 ;  /* 0x0000000805007c36 */ /* 0x040fe20008000000 */
[C---:B------:R-:W-:Y:S01]  /*bf20*/  LEA R4, P6, R5.reuse, R21, 0x1 ;  /* 0x0000001505047211 */ /* 0x040fe200078c08ff */
[----:B------:R-:W-:Y:S02]  /*bf30*/  VIADD R6, R20, 0xd ;  /* 0x0000000d14067836 */ /* 0x000fe40000000000 */
[----:B------:R0:W-:Y:S01]  /*bf40*/  @P3 STG.E.U16 desc[UR6][R2.64], R7 ;  /* 0x0000000702003986 */ /* 0x0001e2000c101506 */
[----:B------:R-:W-:Y:S01]  /*bf50*/  ISETP.LT.AND P3, PT, R10, UR9, !P0 ;  /* 0x000000090a007c0c */ /* 0x000fe2000c761270 */
[----:B------:R-:W-:Y:S01]  /*bf60*/  VIADD R10, R0, UR8 ;  /* 0x00000008000a7c36 */ /* 0x000fe20008000000 */
[----:B------:R-:W-:Y:S01]  /*bf70*/  LEA.HI.X.SX32 R5, R5, R23, 0x1, P6 ;  /* 0x0000001705057211 */ /* 0x000fe200030f0eff */
[----:B-1----:R1:W-:Y:S01]  /*bf80*/  @P2 STG.E.U16 desc[UR6][R8.64], R16 ;  /* 0x0000001008002986 */ /* 0x0023e2000c101506 */
[----:B------:R-:W-:Y:S01]  /*bf90*/  ISETP.LT.AND P2, PT, R6, UR9, !P0 ;  /* 0x0000000906007c0c */ /* 0x000fe2000c741270 */
[----:B------:R-:W-:Y:S01]  /*bfa0*/  VIADD R11, R10, UR8 ;  /* 0x000000080a0b7c36 */ /* 0x000fe20008000000 */
[----:B------:R-:W-:Y:S01]  /*bfb0*/  LEA R6, P6, R0, R21, 0x1 ;  /* 0x0000001500067211 */ /* 0x000fe200078c08ff */
[----:B------:R-:W-:Y:S01]  /*bfc0*/  VIADD R15, R20, 0xe ;  /* 0x0000000e140f7836 */ /* 0x000fe20000000000 */
[----:B0-----:R-:W-:-:S02]  /*bfd0*/  PRMT R3, R16, 0x7632, R3 ;  /* 0x0000763210037816 */ /* 0x001fc40000000003 */
[----:B------:R-:W-:Y:S01]  /*bfe0*/  LEA.HI.X.SX32 R7, R0, R23, 0x1, P6 ;  /* 0x0000001700077211 */ /* 0x000fe200030f0eff */
[C---:B------:R-:W-:Y:S01]  /*bff0*/  VIADD R0, R11.reuse, UR8 ;  /* 0x000000080b007c36 */ /* 0x040fe20008000000 */
[CC--:B-1----:R-:W-:Y:S01]  /*c000*/  LEA R8, P6, R11.reuse, R21.reuse, 0x1 ;  /* 0x000000150b087211 */ /* 0x0c2fe200078c08ff */
[----:B------:R0:W-:Y:S01]  /*c010*/  @P1 STG.E.U16 desc[UR6][R4.64], R3 ;  /* 0x0000000304001986 */ /* 0x0001e2000c101506 */
[----:B------:R-:W-:Y:S01]  /*c020*/  LEA R2, P1, R10, R21, 0x1 ;  /* 0x000000150a027211 */ /* 0x000fe200078208ff */
[----:B------:R-:W-:Y:S01]  /*c030*/  VIADD R13, R0, UR8 ;  /* 0x00000008000d7c36 */ /* 0x000fe20008000000 */
[-C--:B------:R-:W-:Y:S01]  /*c040*/  LEA.HI.X.SX32 R9, R11, R23.reuse, 0x1, P6 ;  /* 0x000000170b097211 */ /* 0x080fe200030f0eff */
[----:B------:R-:W-:Y:S01]  /*c050*/  VIADD R16, R20, 0xf ;  /* 0x0000000f14107836 */ /* 0x000fe20000000000 */
[----:B------:R1:W-:Y:S01]  /*c060*/  @P5 STG.E.U16 desc[UR6][R6.64], R17 ;  /* 0x0000001106005986 */ /* 0x0003e2000c101506 */
[----:B------:R-:W-:Y:S01]  /*c070*/  VIADD R14, R13, UR8 ;  /* 0x000000080d0e7c36 */ /* 0x000fe20008000000 */
[----:B0-----:R-:W-:-:S02]  /*c080*/  LEA.HI.X.SX32 R3, R10, R23, 0x1, P1 ;  /* 0x000000170a037211 */ /* 0x001fc400008f0eff */
[CC--:B------:R-:W-:Y:S02]  /*c090*/  LEA R4, P1, R13.reuse, R21.reuse, 0x1 ;  /* 0x000000150d047211 */ /* 0x0c0fe400078208ff */
[----:B------:R-:W-:Y:S02]  /*c0a0*/  LEA R10, P6, R0, R21, 0x1 ;  /* 0x00000015000a7211 */ /* 0x000fe400078c08ff */
[-C--:B------:R-:W-:Y:S02]  /*c0b0*/  LEA.HI.X.SX32 R5, R13, R23.reuse, 0x1, P1 ;  /* 0x000000170d057211 */ /* 0x080fe400008f0eff */
[----:B------:R-:W-:Y:S02]  /*c0c0*/  ISETP.LT.AND P1, PT, R15, UR9, !P0 ;  /* 0x000000090f007c0c */ /* 0x000fe4000c721270 */
[----:B------:R-:W-:Y:S02]  /*c0d0*/  ISETP.LT.AND P0, PT, R16, UR9, !P0 ;  /* 0x0000000910007c0c */ /* 0x000fe4000c701270 */
[----:B------:R-:W-:-:S02]  /*c0e0*/  LEA.HI.X.SX32 R11, R0, R23, 0x1, P6 ;  /* 0x00000017000b7211 */ /* 0x000fc400030f0eff */
[----:B------:R-:W-:Y:S02]  /*c0f0*/  PRMT R0, R17, 0x7632, R0 ;  /* 0x0000763211007816 */ /* 0x000fe40000000000 */
[----:B-1----:R-:W-:Y:S02]  /*c100*/  PRMT R7, R18, 0x7632, R7 ;  /* 0x0000763212077816 */ /* 0x002fe40000000007 */
[C---:B------:R-:W-:Y:S01]  /*c110*/  LEA R12, P6, R14.reuse, R21, 0x1 ;  /* 0x000000150e0c7211 */ /* 0x040fe200078c08ff */
[----:B------:R0:W-:Y:S03]  /*c120*/  @P4 STG.E.U16 desc[UR6][R2.64], R0 ;  /* 0x0000000002004986 */ /* 0x0001e6000c101506 */
[----:B------:R-:W-:Y:S01]  /*c130*/  LEA.HI.X.SX32 R13, R14, R23, 0x1, P6 ;  /* 0x000000170e0d7211 */ /* 0x000fe200030f0eff */
[----:B------:R0:W-:Y:S04]  /*c140*/  @P3 STG.E.U16 desc[UR6][R8.64], R18 ;  /* 0x0000001208003986 */ /* 0x0001e8000c101506 */
[----:B------:R0:W-:Y:S04]  /*c150*/  @P2 STG.E.U16 desc[UR6][R10.64], R7 ;  /* 0x000000070a002986 */ /* 0x0001e8000c101506 */
[----:B------:R0:W-:Y:S01]  /*c160*/  @P1 STG.E.U16 desc[UR6][R4.64], R19 ;  /* 0x0000001304001986 */ /* 0x0001e2000c101506 */
[----:B------:R-:W-:Y:S05]  /*c170*/  @!P0 EXIT ;  /* 0x000000000000894d */ /* 0x000fea0003800000 */
[----:B------:R-:W-:-:S05]  /*c180*/  PRMT R6, R19, 0x7632, R6 ;  /* 0x0000763213067816 */ /* 0x000fca0000000006 */
[----:B------:R-:W-:Y:S01]  /*c190*/  STG.E.U16 desc[UR6][R12.64], R6 ;  /* 0x000000060c007986 */ /* 0x000fe2000c101506 */
[----:B------:R-:W-:Y:S05]  /*c1a0*/  EXIT ;  /* 0x000000000000794d */ /* 0x000fea0003800000 */
.L_x_2:
[----:B------:R-:W-:-:S00]  /*c1b0*/  BRA `(.L_x_2) ;  /* 0xfffffffc00fc7947 */ /* 0x000fc0000383ffff */
[----:B------:R-:W-:-:S00]  /*c1c0*/  NOP ;  /* 0x0000000000007918 */ /* 0x000fc00000000000 */
        /* <DEDUP_REMOVED lines=11> */
.L_x_3:


//--------------------- .nv.shared.matmul_kernel  --------------------------
	.section	.nv.shared.matmul_kernel,"aw",@nobits
	.sectionflags	@""
	.align	16
	.zero		1024


//--------------------- .nv.shared.reserved.0     --------------------------
	.section	.nv.shared.reserved.0,"aw",@nobits
	.weak		__nv_reservedSMEM_offset_0_alias
	.size		__nv_reservedSMEM_offset_0_alias, 0, 0
	.other		__nv_reservedSMEM_offset_0_alias,@"STO_CUDA_RESERVED_SHARED STV_DEFAULT"
__nv_reservedSMEM_offset_0_alias:
	.zero		0


//--------------------- .nv.constant0.matmul_kernel --------------------------
	.section	.nv.constant0.matmul_kernel,"a",@progbits
	.sectionflags	@""
	.align	4
.nv.constant0.matmul_kernel:
	.zero		608


//--------------------- SYMBOLS --------------------------

	.type		.nv.reservedSmem.offset0,@object
	.size		.nv.reservedSmem.offset0,0x4
